def attn_fwd(
    Q,
    K,
    V,
    Out,
    Lse,
    sm_scale,
    stride_qz,
    stride_qh,
    stride_qm,
    stride_qk,
    stride_kz,
    stride_kh,
    stride_kn,
    stride_kk,
    stride_vz,
    stride_vh,
    stride_vn,
    stride_vk,
    stride_oz,
    stride_oh,
    stride_om,
    stride_ok,
    seqlen_q,
    seqlen_k,
    BLOCK_M: tl.constexpr,
    BLOCK_N: tl.constexpr,
    HEAD_DIM: tl.constexpr,
    CAUSAL: tl.constexpr,
):
    start_m = tl.program_id(0)
    off_hz = tl.program_id(1)
    q_off = off_hz * stride_qh
    k_off = off_hz * stride_kh
    v_off = off_hz * stride_vh
    offs_m = start_m * BLOCK_M + tl.arange(0, BLOCK_M)
    offs_d = tl.arange(0, HEAD_DIM)
    offs_n = tl.arange(0, BLOCK_N)
    q_ptrs = Q + q_off + offs_m[:, None] * stride_qm + offs_d[None, :] * stride_qk
    k_ptrs = K + k_off + offs_d[:, None] * stride_kk + offs_n[None, :] * stride_kn
    v_ptrs = V + v_off + offs_n[:, None] * stride_vn + offs_d[None, :] * stride_vk
    m_i = tl.full([BLOCK_M], float("-inf"), dtype=tl.float32)
    l_i = tl.zeros([BLOCK_M], dtype=tl.float32) + 1.0
    acc = tl.zeros([BLOCK_M, HEAD_DIM], dtype=tl.float32)
    q = tl.load(q_ptrs)
    acc, l_i, m_i = _attn_fwd_inner(
        acc,
        l_i,
        m_i,
        q,
        k_ptrs,
        v_ptrs,
        sm_scale,
        stride_kn,
        stride_vn,
        start_m,
        seqlen_k,
        BLOCK_M,
        BLOCK_N,
        HEAD_DIM,
        CAUSAL,
    )
    acc = acc / l_i[:, None]
    lse = m_i + tl.math.log2(l_i) / 1.4426950408889634
    o_ptrs = (
        Out
        + off_hz * stride_oh
        + offs_m[:, None] * stride_om
        + offs_d[None, :] * stride_ok
    )
    tl.store(o_ptrs, acc.to(Out.dtype.element_ty))
    tl.store(Lse + off_hz * seqlen_q + offs_m, lse)

# config = {"BLOCK_M": 64, "BLOCK_N": 32, "HEAD_DIM": 16, "arch": "sm_100", "causal": true, "dtype": "fp16", "num_stages": 2, "num_warps": 8}
# arch = sm_100


// ===== COMPILED SASS (sm_100a) =====

	.target	sm_100a

	.elftype	@"ET_EXEC"


//--------------------- .note.nv.tkinfo           --------------------------
	.section	.note.nv.tkinfo,"",@"SHT_NOTE"
	.sectionflags	@"SHF_NOTE_NV_TKINFO"
	.tkinfo
        /*0018*/ 	.word	0x00000081
        /*0030*/ 	.string	""
        /*0030*/ 	.string	"ptxas-blackwell"
        /*0030*/ 	.string	"Cuda compilation tools, release 12.9, V12.9.86"
        /*0030*/ 	.string	"Build cuda_12.9.r12.9/compiler.36037853_0"
        /*0030*/ 	.string	"-v  -suppress-debug-info  -lineinfo  -arch sm_100a "



//--------------------- .note.nv.cuver            --------------------------
	.section	.note.nv.cuver,"",@"SHT_NOTE"
	.sectionflags	@"SHF_NOTE_NV_CUVER"
        /*0018*/ 	.short	0x0001
        /*001a*/ 	.short	0x0064
        /*001c*/ 	.short	0x0001
        /*001e*/ 	.short	0x0000
        /*0020*/ 	.short	0x0001
        /*0022*/ 	.short	0x0000


//--------------------- .nv.info                  --------------------------
	.section	.nv.info,"",@"SHT_CUDA_INFO"
	.align	4


	//----- nvinfo : EIATTR_REGCOUNT
	.align		4
        /*0000*/ 	.byte	0x04, 0x2f
        /*0002*/ 	.short	(.L_5 - .L_4)
	.align		4
.L_4:
        /*0004*/ 	.word	index@(attn_fwd)
        /*0008*/ 	.word	0x00000028


	//----- nvinfo : EIATTR_FRAME_SIZE
	.align		4
.L_5:
        /*000c*/ 	.byte	0x04, 0x11
        /*000e*/ 	.short	(.L_7 - .L_6)
	.align		4
.L_6:
        /*0010*/ 	.word	index@($__internal_2_$__cuda_sm10x_tcgen05_guardrail_trap_unallocated_columns_being_dealloced)
        /*0014*/ 	.word	0x00000000


	//----- nvinfo : EIATTR_FRAME_SIZE
	.align		4
.L_7:
        /*0018*/ 	.byte	0x04, 0x11
        /*001a*/ 	.short	(.L_9 - .L_8)
	.align		4
.L_8:
        /*001c*/ 	.word	index@($__internal_1_$__cuda_sm10x_tcgen05_guardrail_trap_phase_invalid_during_alloc)
        /*0020*/ 	.word	0x00000000


	//----- nvinfo : EIATTR_FRAME_SIZE
	.align		4
.L_9:
        /*0024*/ 	.byte	0x04, 0x11
        /*0026*/ 	.short	(.L_11 - .L_10)
	.align		4
.L_10:
        /*0028*/ 	.word	index@($__internal_0_$__cuda_sm10x_tcgen05_guardrail_trap_col_being_dealloced_not_returned_by_alloc)
        /*002c*/ 	.word	0x00000000


	//----- nvinfo : EIATTR_FRAME_SIZE
	.align		4
.L_11:
        /*0030*/ 	.byte	0x04, 0x11
        /*0032*/ 	.short	(.L_13 - .L_12)
	.align		4
.L_12:
        /*0034*/ 	.word	index@(attn_fwd)
        /*0038*/ 	.word	0x00000000


	//----- nvinfo : EIATTR_MIN_STACK_SIZE
	.align		4
.L_13:
        /*003c*/ 	.byte	0x04, 0x12
        /*003e*/ 	.short	(.L_15 - .L_14)
	.align		4
.L_14:
        /*0040*/ 	.word	index@(attn_fwd)
        /*0044*/ 	.word	0x00000000
.L_15:


//--------------------- .nv.info.attn_fwd         --------------------------
	.section	.nv.info.attn_fwd,"",@"SHT_CUDA_INFO"
	.sectionflags	@""
	.align	4


	//----- nvinfo : EIATTR_CUDA_API_VERSION
	.align		4
        /*0000*/ 	.byte	0x04, 0x37
        /*0002*/ 	.short	(.L_17 - .L_16)
.L_16:
        /*0004*/ 	.word	0x00000081


	//----- nvinfo : EIATTR_KPARAM_INFO
	.align		4
.L_17:
        /*0008*/ 	.byte	0x04, 0x17
        /*000a*/ 	.short	(.L_19 - .L_18)
.L_18:
        /*000c*/ 	.word	0x00000000
        /*0010*/ 	.short	0x0019
        /*0012*/ 	.short	0x0080
        /*0014*/ 	.byte	0x00, 0xf4, 0x21, 0x00


	//----- nvinfo : EIATTR_KPARAM_INFO
	.align		4
.L_19:
        /*0018*/ 	.byte	0x04, 0x17
        /*001a*/ 	.short	(.L_21 - .L_20)
.L_20:
        /*001c*/ 	.word	0x00000000
        /*0020*/ 	.short	0x0018
        /*0022*/ 	.short	0x0078
        /*0024*/ 	.byte	0x00, 0xf4, 0x21, 0x00


	//----- nvinfo : EIATTR_KPARAM_INFO
	.align		4
.L_21:
        /*0028*/ 	.byte	0x04, 0x17
        /*002a*/ 	.short	(.L_23 - .L_22)
.L_22:
        /*002c*/ 	.word	0x00000000
        /*0030*/ 	.short	0x0017
        /*0032*/ 	.short	0x0070
        /*0034*/ 	.byte	0x00, 0xf0, 0x11, 0x00


	//----- nvinfo : EIATTR_KPARAM_INFO
	.align		4
.L_23:
        /*0038*/ 	.byte	0x04, 0x17
        /*003a*/ 	.short	(.L_25 - .L_24)
.L_24:
        /*003c*/ 	.word	0x00000000
        /*0040*/ 	.short	0x0016
        /*0042*/ 	.short	0x006c
        /*0044*/ 	.byte	0x00, 0xf0, 0x11, 0x00


	//----- nvinfo : EIATTR_KPARAM_INFO
	.align		4
.L_25:
        /*0048*/ 	.byte	0x04, 0x17
        /*004a*/ 	.short	(.L_27 - .L_26)
.L_26:
        /*004c*/ 	.word	0x00000000
        /*0050*/ 	.short	0x0015
        /*0052*/ 	.short	0x0068
        /*0054*/ 	.byte	0x00, 0xf0, 0x11, 0x00


	//----- nvinfo : EIATTR_KPARAM_INFO
	.align		4
.L_27:
        /*0058*/ 	.byte	0x04, 0x17
        /*005a*/ 	.short	(.L_29 - .L_28)
.L_28:
        /*005c*/ 	.word	0x00000000
        /*0060*/ 	.short	0x0014
        /*0062*/ 	.short	0x0064
        /*0064*/ 	.byte	0x00, 0xf0, 0x11, 0x00


	//----- nvinfo : EIATTR_KPARAM_INFO
	.align		4
.L_29:
        /*0068*/ 	.byte	0x04, 0x17
        /*006a*/ 	.short	(.L_31 - .L_30)
.L_30:
        /*006c*/ 	.word	0x00000000
        /*0070*/ 	.short	0x0013
        /*0072*/ 	.short	0x0060
        /*0074*/ 	.byte	0x00, 0xf0, 0x11, 0x00


	//----- nvinfo : EIATTR_KPARAM_INFO
	.align		4
.L_31:
        /*0078*/ 	.byte	0x04, 0x17
        /*007a*/ 	.short	(.L_33 - .L_32)
.L_32:
        /*007c*/ 	.word	0x00000000
        /*0080*/ 	.short	0x0012
        /*0082*/ 	.short	0x005c
        /*0084*/ 	.byte	0x00, 0xf0, 0x11, 0x00


	//----- nvinfo : EIATTR_KPARAM_INFO
	.align		4
.L_33:
        /*0088*/ 	.byte	0x04, 0x17
        /*008a*/ 	.short	(.L_35 - .L_34)
.L_34:
        /*008c*/ 	.word	0x00000000
        /*0090*/ 	.short	0x0011
        /*0092*/ 	.short	0x0058
        /*0094*/ 	.byte	0x00, 0xf0, 0x11, 0x00


	//----- nvinfo : EIATTR_KPARAM_INFO
	.align		4
.L_35:
        /*0098*/ 	.byte	0x04, 0x17
        /*009a*/ 	.short	(.L_37 - .L_36)
.L_36:
        /*009c*/ 	.word	0x00000000
        /*00a0*/ 	.short	0x0010
        /*00a2*/ 	.short	0x0054
        /*00a4*/ 	.byte	0x00, 0xf0, 0x11, 0x00


	//----- nvinfo : EIATTR_KPARAM_INFO
	.align		4
.L_37:
        /*00a8*/ 	.byte	0x04, 0x17
        /*00aa*/ 	.short	(.L_39 - .L_38)
.L_38:
        /*00ac*/ 	.word	0x00000000
        /*00b0*/ 	.short	0x000f
        /*00b2*/ 	.short	0x0050
        /*00b4*/ 	.byte	0x00, 0xf0, 0x11, 0x00


	//----- nvinfo : EIATTR_KPARAM_INFO
	.align		4
.L_39:
        /*00b8*/ 	.byte	0x04, 0x17
        /*00ba*/ 	.short	(.L_41 - .L_40)
.L_40:
        /*00bc*/ 	.word	0x00000000
        /*00c0*/ 	.short	0x000e
        /*00c2*/ 	.short	0x004c
        /*00c4*/ 	.byte	0x00, 0xf0, 0x11, 0x00


	//----- nvinfo : EIATTR_KPARAM_INFO
	.align		4
.L_41:
        /*00c8*/ 	.byte	0x04, 0x17
        /*00ca*/ 	.short	(.L_43 - .L_42)
.L_42:
        /*00cc*/ 	.word	0x00000000
        /*00d0*/ 	.short	0x000d
        /*00d2*/ 	.short	0x0048
        /*00d4*/ 	.byte	0x00, 0xf0, 0x11, 0x00


	//----- nvinfo : EIATTR_KPARAM_INFO
	.align		4
.L_43:
        /*00d8*/ 	.byte	0x04, 0x17
        /*00da*/ 	.short	(.L_45 - .L_44)
.L_44:
        /*00dc*/ 	.word	0x00000000
        /*00e0*/ 	.short	0x000c
        /*00e2*/ 	.short	0x0044
        /*00e4*/ 	.byte	0x00, 0xf0, 0x11, 0x00


	//----- nvinfo : EIATTR_KPARAM_INFO
	.align		4
.L_45:
        /*00e8*/ 	.byte	0x04, 0x17
        /*00ea*/ 	.short	(.L_47 - .L_46)
.L_46:
        /*00ec*/ 	.word	0x00000000
        /*00f0*/ 	.short	0x000b
        /*00f2*/ 	.short	0x0040
        /*00f4*/ 	.byte	0x00, 0xf0, 0x11, 0x00


	//----- nvinfo : EIATTR_KPARAM_INFO
	.align		4
.L_47:
        /*00f8*/ 	.byte	0x04, 0x17
        /*00fa*/ 	.short	(.L_49 - .L_48)
.L_48:
        /*00fc*/ 	.word	0x00000000
        /*0100*/ 	.short	0x000a
        /*0102*/ 	.short	0x003c
        /*0104*/ 	.byte	0x00, 0xf0, 0x11, 0x00


	//----- nvinfo : EIATTR_KPARAM_INFO
	.align		4
.L_49:
        /*0108*/ 	.byte	0x04, 0x17
        /*010a*/ 	.short	(.L_51 - .L_50)
.L_50:
        /*010c*/ 	.word	0x00000000
        /*0110*/ 	.short	0x0009
        /*0112*/ 	.short	0x0038
        /*0114*/ 	.byte	0x00, 0xf0, 0x11, 0x00


	//----- nvinfo : EIATTR_KPARAM_INFO
	.align		4
.L_51:
        /*0118*/ 	.byte	0x04, 0x17
        /*011a*/ 	.short	(.L_53 - .L_52)
.L_52:
        /*011c*/ 	.word	0x00000000
        /*0120*/ 	.short	0x0008
        /*0122*/ 	.short	0x0034
        /*0124*/ 	.byte	0x00, 0xf0, 0x11, 0x00


	//----- nvinfo : EIATTR_KPARAM_INFO
	.align		4
.L_53:
        /*0128*/ 	.byte	0x04, 0x17
        /*012a*/ 	.short	(.L_55 - .L_54)
.L_54:
        /*012c*/ 	.word	0x00000000
        /*0130*/ 	.short	0x0007
        /*0132*/ 	.short	0x0030
        /*0134*/ 	.byte	0x00, 0xf0, 0x11, 0x00


	//----- nvinfo : EIATTR_KPARAM_INFO
	.align		4
.L_55:
        /*0138*/ 	.byte	0x04, 0x17
        /*013a*/ 	.short	(.L_57 - .L_56)
.L_56:
        /*013c*/ 	.word	0x00000000
        /*0140*/ 	.short	0x0006
        /*0142*/ 	.short	0x002c
        /*0144*/ 	.byte	0x00, 0xf0, 0x11, 0x00


	//----- nvinfo : EIATTR_KPARAM_INFO
	.align		4
.L_57:
        /*0148*/ 	.byte	0x04, 0x17
        /*014a*/ 	.short	(.L_59 - .L_58)
.L_58:
        /*014c*/ 	.word	0x00000000
        /*0150*/ 	.short	0x0005
        /*0152*/ 	.short	0x0028
        /*0154*/ 	.byte	0x00, 0xf0, 0x11, 0x00


	//----- nvinfo : EIATTR_KPARAM_INFO
	.align		4
.L_59:
        /*0158*/ 	.byte	0x04, 0x17
        /*015a*/ 	.short	(.L_61 - .L_60)
.L_60:
        /*015c*/ 	.word	0x00000000
        /*0160*/ 	.short	0x0004
        /*0162*/ 	.short	0x0020
        /*0164*/ 	.byte	0x00, 0xf4, 0x21, 0x00


	//----- nvinfo : EIATTR_KPARAM_INFO
	.align		4
.L_61:
        /*0168*/ 	.byte	0x04, 0x17
        /*016a*/ 	.short	(.L_63 - .L_62)
.L_62:
        /*016c*/ 	.word	0x00000000
        /*0170*/ 	.short	0x0003
        /*0172*/ 	.short	0x0018
        /*0174*/ 	.byte	0x00, 0xf4, 0x21, 0x00


	//----- nvinfo : EIATTR_KPARAM_INFO
	.align		4
.L_63:
        /*0178*/ 	.byte	0x04, 0x17
        /*017a*/ 	.short	(.L_65 - .L_64)
.L_64:
        /*017c*/ 	.word	0x00000000
        /*0180*/ 	.short	0x0002
        /*0182*/ 	.short	0x0010
        /*0184*/ 	.byte	0x00, 0xf4, 0x21, 0x00


	//----- nvinfo : EIATTR_KPARAM_INFO
	.align		4
.L_65:
        /*0188*/ 	.byte	0x04, 0x17
        /*018a*/ 	.short	(.L_67 - .L_66)
.L_66:
        /*018c*/ 	.word	0x00000000
        /*0190*/ 	.short	0x0001
        /*0192*/ 	.short	0x0008
        /*0194*/ 	.byte	0x00, 0xf4, 0x21, 0x00


	//----- nvinfo : EIATTR_KPARAM_INFO
	.align		4
.L_67:
        /*0198*/ 	.byte	0x04, 0x17
        /*019a*/ 	.short	(.L_69 - .L_68)
.L_68:
        /*019c*/ 	.word	0x00000000
        /*01a0*/ 	.short	0x0000
        /*01a2*/ 	.short	0x0000
        /*01a4*/ 	.byte	0x00, 0xf4, 0x21, 0x00


	//----- nvinfo : EIATTR_AT_ENTRY_FRAGMENTS
	.align		4
.L_69:
        /*01a8*/ 	.byte	0x04, 0x4f
        /*01aa*/ 	.short	(.L_71 - .L_70)


	//   ....[0]....
.L_70:
        /*01ac*/ 	.word	0x00000004


	//----- nvinfo : EIATTR_RESERVED_SMEM_USED
	.align		4
.L_71:
        /*01b0*/ 	.byte	0x01, 0x41
	.zero		2


	//----- nvinfo : EIATTR_SPARSE_MMA_MASK
	.align		4
        /*01b4*/ 	.byte	0x03, 0x50
        /*01b6*/ 	.short	0x0000


	//----- nvinfo : EIATTR_TCGEN05_1CTA_USED
	.align		4
        /*01b8*/ 	.byte	0x01, 0x51
	.zero		2


	//----- nvinfo : EIATTR_MAXREG_COUNT
	.align		4
        /*01bc*/ 	.byte	0x03, 0x1b
        /*01be*/ 	.short	0x00ff


	//----- nvinfo : EIATTR_NUM_BARRIERS
	.align		4
        /*01c0*/ 	.byte	0x02, 0x4c
        /*01c2*/ 	.byte	0x01
	.zero		1


	//----- nvinfo : EIATTR_INT_WARP_WIDE_INSTR_OFFSETS
	.align		4
        /*01c4*/ 	.byte	0x04, 0x31
        /*01c6*/ 	.short	(.L_73 - .L_72)


	//   ....[0]....
.L_72:
        /*01c8*/ 	.word	0x00000820


	//   ....[1]....
        /*01cc*/ 	.word	0x00000860


	//   ....[2]....
        /*01d0*/ 	.word	0x000009e0


	//   ....[3]....
        /*01d4*/ 	.word	0x00000a40


	//   ....[4]....
        /*01d8*/ 	.word	0x00001b50


	//   ....[5]....
        /*01dc*/ 	.word	0x00003310


	//   ....[6]....
        /*01e0*/ 	.word	0x00003360


	//----- nvinfo : EIATTR_COOP_GROUP_MASK_REGIDS
	.align		4
.L_73:
        /*01e4*/ 	.byte	0x04, 0x29
        /*01e6*/ 	.short	(.L_75 - .L_74)


	//   ....[0]....
.L_74:
        /*01e8*/ 	.word	0xffffffff


	//   ....[1]....
        /*01ec*/ 	.word	0xffffffff


	//   ....[2]....
        /*01f0*/ 	.word	0xffffffff


	//   ....[3]....
        /*01f4*/ 	.word	0xffffffff


	//   ....[4]....
        /*01f8*/ 	.word	0xffffffff


	//   ....[5]....
        /*01fc*/ 	.word	0xffffffff


	//   ....[6]....
        /*0200*/ 	.word	0xffffffff


	//   ....[7]....
        /*0204*/ 	.word	0xffffffff


	//   ....[8]....
        /*0208*/ 	.word	0xffffffff


	//   ....[9]....
        /*020c*/ 	.word	0xffffffff


	//   ....[10]....
        /*0210*/ 	.word	0xffffffff


	//   ....[11]....
        /*0214*/ 	.word	0xffffffff


	//----- nvinfo : EIATTR_COOP_GROUP_INSTR_OFFSETS
	.align		4
.L_75:
        /*0218*/ 	.byte	0x04, 0x28
        /*021a*/ 	.short	(.L_77 - .L_76)


	//   ....[0]....
.L_76:
        /*021c*/ 	.word	0x00000060


	//   ....[1]....
        /*0220*/ 	.word	0x00000310


	//   ....[2]....
        /*0224*/ 	.word	0x00001030


	//   ....[3]....
        /*0228*/ 	.word	0x00001140


	//   ....[4]....
        /*022c*/ 	.word	0x000013d0


	//   ....[5]....
        /*0230*/ 	.word	0x00001490


	//   ....[6]....
        /*0234*/ 	.word	0x000020d0


	//   ....[7]....
        /*0238*/ 	.word	0x00002150


	//   ....[8]....
        /*023c*/ 	.word	0x000023b0


	//   ....[9]....
        /*0240*/ 	.word	0x00002400


	//   ....[10]....
        /*0244*/ 	.word	0x000031b0


	//   ....[11]....
        /*0248*/ 	.word	0x00003410


	//----- nvinfo : EIATTR_VRC_CTA_INIT_COUNT
	.align		4
.L_77:
        /*024c*/ 	.byte	0x02, 0x4a
        /*024e*/ 	.byte	0x80
	.zero		1


	//----- nvinfo : EIATTR_MBARRIER_INSTR_OFFSETS
	.align		4
        /*0250*/ 	.byte	0x04, 0x39
        /*0252*/ 	.short	(.L_79 - .L_78)


	//   ....[0]....
.L_78:
        /*0254*/ 	.word	0x00000990
        /*0258*/ 	.word	0x000000ff
        /*025c*/ 	.word	0x00001400
        /*0260*/ 	.short	0x0100
        /*0262*/ 	.byte	0x0c
	.zero		1


	//   ....[1]....
        /*0264*/ 	.word	0x00000ae0
        /*0268*/ 	.word	0x000000ff
        /*026c*/ 	.word	0x00001408
        /*0270*/ 	.short	0x0100
        /*0272*/ 	.byte	0x0c
	.zero		1


	//   ....[2]....
        /*0274*/ 	.word	0x00000b40
        /*0278*/ 	.word	0x000000ff
        /*027c*/ 	.word	0x00000c00
        /*0280*/ 	.short	0x0100
        /*0282*/ 	.byte	0x0c
	.zero		1


	//   ....[3]....
        /*0284*/ 	.word	0x00000c70
        /*0288*/ 	.word	0x000000ff
        /*028c*/ 	.word	0x00000c00
        /*0290*/ 	.short	0x010a
        /*0292*/ 	.byte	0x0c
	.zero		1


	//   ....[4]....
        /*0294*/ 	.word	0x00000eb0
        /*0298*/ 	.word	0x000000ff
        /*029c*/ 	.word	0x00000c00
        /*02a0*/ 	.short	0x0108
        /*02a2*/ 	.byte	0x0c
	.zero		1


	//   ....[5]....
        /*02a4*/ 	.word	0x00001bb0
        /*02a8*/ 	.word	0x000000ff
        /*02ac*/ 	.word	0x00001410
        /*02b0*/ 	.short	0x0100
        /*02b2*/ 	.byte	0x0c
	.zero		1


	//   ....[6]....
        /*02b4*/ 	.word	0x00001ca0
        /*02b8*/ 	.word	0x000000ff
        /*02bc*/ 	.word	0x00001410
        /*02c0*/ 	.short	0x010a
        /*02c2*/ 	.byte	0x0c
	.zero		1


	//   ....[7]....
        /*02c4*/ 	.word	0x000020f0
        /*02c8*/ 	.word	0x000000ff
        /*02cc*/ 	.word	0x00001410
        /*02d0*/ 	.short	0x0108
        /*02d2*/ 	.byte	0x0c
	.zero		1


	//   ....[8]....
        /*02d4*/ 	.word	0x00002450
        /*02d8*/ 	.word	0x000000ff
        /*02dc*/ 	.word	0x00000000
        /*02e0*/ 	.short	0x010a
        /*02e2*/ 	.byte	0x1d
	.zero		1


	//   ....[9]....
        /*02e4*/ 	.word	0x000028c0
        /*02e8*/ 	.word	0x000000ff
        /*02ec*/ 	.word	0x00000000
        /*02f0*/ 	.short	0x010a
        /*02f2*/ 	.byte	0x1d
	.zero		1


	//   ....[10]....
        /*02f4*/ 	.word	0x000029e0
        /*02f8*/ 	.word	0x000000ff
        /*02fc*/ 	.word	0x00001400
        /*0300*/ 	.short	0x0108
        /*0302*/ 	.byte	0x0c
	.zero		1


	//   ....[11]....
        /*0304*/ 	.word	0x00002b60
        /*0308*/ 	.word	0x000000ff
        /*030c*/ 	.word	0x00001408
        /*0310*/ 	.short	0x0108
        /*0312*/ 	.byte	0x0c
	.zero		1


	//   ....[12]....
        /*0314*/ 	.word	0x00003430
        /*0318*/ 	.word	0x000000ff
        /*031c*/ 	.word	0x00000c00
        /*0320*/ 	.short	0x010a
        /*0322*/ 	.byte	0x0c
	.zero		1


	//   ....[13]....
        /*0324*/ 	.word	0x00003460
        /*0328*/ 	.word	0x000000ff
        /*032c*/ 	.word	0x00001410
        /*0330*/ 	.short	0x010a
        /*0332*/ 	.byte	0x0c
	.zero		1


	//   ....[14]....
        /*0334*/ 	.word	0x00003490
        /*0338*/ 	.word	0x000000ff
        /*033c*/ 	.word	0x00000000
        /*0340*/ 	.short	0x010a
        /*0342*/ 	.byte	0x1d
	.zero		1


	//   ....[15]....
        /*0344*/ 	.word	0x000034c0
        /*0348*/ 	.word	0x000000ff
        /*034c*/ 	.word	0x00000000
        /*0350*/ 	.short	0x010a
        /*0352*/ 	.byte	0x1d
	.zero		1


	//----- nvinfo : EIATTR_NUM_MBARRIERS
	.align		4
.L_79:
        /*0354*/ 	.byte	0x03, 0x38
        /*0356*/ 	.short	0xffff


	//----- nvinfo : EIATTR_EXIT_INSTR_OFFSETS
	.align		4
        /*0358*/ 	.byte	0x04, 0x1c
        /*035a*/ 	.short	(.L_81 - .L_80)


	//   ....[0]....
.L_80:
        /*035c*/ 	.word	0x00003420


	//----- nvinfo : EIATTR_REQNTID
	.align		4
.L_81:
        /*0360*/ 	.byte	0x04, 0x10
        /*0362*/ 	.short	(.L_83 - .L_82)
.L_82:
        /*0364*/ 	.word	0x00000100
        /*0368*/ 	.word	0x00000001
        /*036c*/ 	.word	0x00000001


	//----- nvinfo : EIATTR_CRS_STACK_SIZE
	.align		4
.L_83:
        /*0370*/ 	.byte	0x04, 0x1e
        /*0372*/ 	.short	(.L_85 - .L_84)
.L_84:
        /*0374*/ 	.word	0x00000000


	//----- nvinfo : EIATTR_CBANK_PARAM_SIZE
	.align		4
.L_85:
        /*0378*/ 	.byte	0x03, 0x19
        /*037a*/ 	.short	0x0088


	//----- nvinfo : EIATTR_PARAM_CBANK
	.align		4
        /*037c*/ 	.byte	0x04, 0x0a
        /*037e*/ 	.short	(.L_87 - .L_86)
	.align		4
.L_86:
        /*0380*/ 	.word	index@(.nv.constant0.attn_fwd)
        /*0384*/ 	.short	0x0380
        /*0386*/ 	.short	0x0088


	//----- nvinfo : EIATTR_SW_WAR
	.align		4
.L_87:
        /*0388*/ 	.byte	0x04, 0x36
        /*038a*/ 	.short	(.L_89 - .L_88)
.L_88:
        /*038c*/ 	.word	0x00000008
.L_89:


//--------------------- .nv.compat                --------------------------
	.section	.nv.compat,"",@"SHT_CUDA_COMPAT_INFO"
	.align	4
        /*0000*/ 	.byte	0x02, 0x02, 0x02, 0x00, 0x02, 0x05, 0x05, 0x00, 0x02, 0x03, 0x00, 0x00, 0x02, 0x06, 0x01, 0x00


//--------------------- .nv.callgraph             --------------------------
	.section	.nv.callgraph,"",@"SHT_CUDA_CALLGRAPH"
	.align	4
	.sectionentsize	8
	.align		4
        /*0000*/ 	.word	0x00000000
	.align		4
        /*0004*/ 	.word	0xffffffff
	.align		4
        /*0008*/ 	.word	0x00000000
	.align		4
        /*000c*/ 	.word	0xfffffffe
	.align		4
        /*0010*/ 	.word	0x00000000
	.align		4
        /*0014*/ 	.word	0xfffffffd
	.align		4
        /*0018*/ 	.word	0x00000000
	.align		4
        /*001c*/ 	.word	0xfffffffc


//--------------------- .nv.constant4             --------------------------
	.section	.nv.constant4,"a",@progbits
	.align	8
	.align		8
.nv.constant4:
        /*0000*/ 	.dword	_$_str


//--------------------- .text.attn_fwd            --------------------------
	.section	.text.attn_fwd,"ax",@progbits
	.align	128
        .global         attn_fwd
        .type           attn_fwd,@function
        .size           attn_fwd,(.L_x_31 - attn_fwd)
        .other          attn_fwd,@"STO_CUDA_ENTRY STV_DEFAULT"
attn_fwd:
.text.attn_fwd:
[----:B------:R-:W0:Y:S01]  /*0000*/  LDC R1, c[0x0][0x37c] ;  /* 0x0000df00ff017b82 */ /* 0x000e220000000800 */
[----:B------:R-:W1:Y:S02]  /*0010*/  S2R R0, SR_TID.X ;  /* 0x0000000000007919 */ /* 0x000e640000002100 */
[----:B-1----:R-:W-:-:S13]  /*0020*/  ISETP.GE.U32.AND P0, PT, R0, 0x20, PT ;  /* 0x000000200000780c */ /* 0x002fda0003f06070 */
[----:B------:R-:W-:Y:S02]  /*0030*/  VOTEU.ANY UP1, P0 ;  /* 0x0000000000ff7886 */ /* 0x000fe40000020100 */
[----:B0-----:R-:W-:Y:S05]  /*0040*/  BRA.U UP1, `(.L_x_0) ;  /* 0x0000000101b47547 */ /* 0x001fea000b800000 */
[----:B------:R-:W0:Y:S01]  /*0050*/  S2UR UR6, SR_CgaCtaId ;  /* 0x00000000000679c3 */ /* 0x000e220000008800 */
[----:B------:R-:W-:Y:S01]  /*0060*/  NOP ;  /* 0x0000000000007918 */ /* 0x000fe20000000000 */
[----:B------:R-:W-:Y:S02]  /*0070*/  UMOV UR4, 0x40 ;  /* 0x0000004000047882 */ /* 0x000fe40000000000 */
[----:B0-----:R-:W-:-:S09]  /*0080*/  ULEA UR4, UR6, UR4, 0x18 ;  /* 0x0000000406047291 */ /* 0x001fd2000f8ec0ff */
[----:B------:R-:W0:Y:S01]  /*0090*/  LDS.U8 R0, [UR4] ;  /* 0x00000004ff007984 */ /* 0x000e220008000000 */
[----:B------:R-:W-:Y:S02]  /*00a0*/  UMOV UR4, 0x400 ;  /* 0x0000040000047882 */ /* 0x000fe40000000000 */
[----:B------:R-:W-:Y:S01]  /*00b0*/  ULEA UR4, UR6, UR4, 0x18 ;  /* 0x0000000406047291 */ /* 0x000fe2000f8ec0ff */
[----:B0-----:R-:W-:-:S13]  /*00c0*/  ISETP.NE.AND P0, PT, R0, RZ, PT ;  /* 0x000000ff0000720c */ /* 0x001fda0003f05270 */
[----:B------:R-:W-:Y:S05]  /*00d0*/  @P0 BRA `(.L_x_1) ;  /* 0x0000000000780947 */ /* 0x000fea0003800000 */
[----:B------:R-:W-:-:S13]  /*00e0*/  ELECT P0, URZ, PT ;  /* 0x0000000000ff782f */ /* 0x000fda0003800000 */
[----:B------:R-:W-:Y:S05]  /*00f0*/  @!P0 BRA `(.L_x_2) ;  /* 0x0000000000808947 */ /* 0x000fea0003800000 */
[----:B------:R-:W-:Y:S01]  /*0100*/  UMOV UR5, 0x1 ;  /* 0x0000000100057882 */ /* 0x000fe20000000000 */
[----:B------:R-:W-:-:S04]  /*0110*/  IMAD.MOV.U32 R4, RZ, RZ, 0x1 ;  /* 0x00000001ff047424 */ /* 0x000fc800078e00ff */
[----:B------:R-:W-:Y:S04]  /*0120*/  DEPBAR.LE SB0, 0x36 ;  /* 0x00008d800000791a */ /* 0x000fe80000000000 */
[----:B------:R-:W0:Y:S02]  /*0130*/  UTCATOMSWS.FIND_AND_SET.ALIGN UP0, UR5, UR5 ;  /* 0x00000005000575e3 */ /* 0x000e240008000800 */
[----:B0-----:R-:W-:-:S04]  /*0140*/  PLOP3.LUT P0, PT, PT, PT, UP0, 0x80, 0x8 ;  /* 0x000000000008781c */ /* 0x001fc80003f0f008 */
[----:B------:R-:W-:-:S04]  /*0150*/  SEL R0, RZ, 0xffffffff, !P0 ;  /* 0xffffffffff007807 */ /* 0x000fc80004000000 */
[----:B------:R-:W-:Y:S01]  /*0160*/  ISETP.NE.AND P0, PT, R0, RZ, PT ;  /* 0x000000ff0000720c */ /* 0x000fe20003f05270 */
[----:B------:R-:W-:-:S12]  /*0170*/  IMAD.U32 R0, RZ, RZ, UR5 ;  /* 0x00000005ff007e24 */ /* 0x000fd8000f8e00ff */
[----:B------:R-:W-:Y:S05]  /*0180*/  @P0 BRA `(.L_x_3) ;  /* 0x0000000000240947 */ /* 0x000fea0003800000 */
.L_x_4:
[----:B------:R-:W-:Y:S05]  /*0190*/  NANOSLEEP 0x64 ;  /* 0x000000640000795d */ /* 0x000fea0003800000 */
[----:B------:R-:W-:-:S05]  /*01a0*/  UMOV UR5, 0x1 ;  /* 0x0000000100057882 */ /* 0x000fca0000000000 */
[----:B------:R-:W-:Y:S04]  /*01b0*/  DEPBAR.LE SB0, 0x36 ;  /* 0x00008d800000791a */ /* 0x000fe80000000000 */
[----:B------:R-:W0:Y:S02]  /*01c0*/  UTCATOMSWS.FIND_AND_SET.ALIGN UP0, UR5, UR5 ;  /* 0x00000005000575e3 */ /* 0x000e240008000800 */
[----:B0-----:R-:W-:-:S04]  /*01d0*/  PLOP3.LUT P0, PT, PT, PT, UP0, 0x80, 0x8 ;  /* 0x000000000008781c */ /* 0x001fc80003f0f008 */
[----:B------:R-:W-:-:S04]  /*01e0*/  SEL R0, RZ, 0xffffffff, !P0 ;  /* 0xffffffffff007807 */ /* 0x000fc80004000000 */
[----:B------:R-:W-:Y:S01]  /*01f0*/  ISETP.NE.AND P0, PT, R0, RZ, PT ;  /* 0x000000ff0000720c */ /* 0x000fe20003f05270 */
[----:B------:R-:W-:-:S12]  /*0200*/  IMAD.U32 R0, RZ, RZ, UR5 ;  /* 0x00000005ff007e24 */ /* 0x000fd8000f8e00ff */
[----:B------:R-:W-:Y:S05]  /*0210*/  @!P0 BRA `(.L_x_4) ;  /* 0xfffffffc00dc8947 */ /* 0x000fea000383ffff */
.L_x_3:
[----:B------:R-:W-:Y:S01]  /*0220*/  VIADD R3, R0, 0x10 ;  /* 0x0000001000037836 */ /* 0x000fe20000000000 */
[----:B------:R-:W-:Y:S01]  /*0230*/  UMOV UR5, 0x50 ;  /* 0x0000005000057882 */ /* 0x000fe20000000000 */
[----:B------:R-:W-:Y:S01]  /*0240*/  SHF.L.U32 R2, R4, R0, RZ ;  /* 0x0000000004027219 */ /* 0x000fe200000006ff */
[----:B------:R-:W-:Y:S01]  /*0250*/  ULEA UR5, UR6, UR5, 0x18 ;  /* 0x0000000506057291 */ /* 0x000fe2000f8ec0ff */
[----:B------:R-:W-:Y:S01]  /*0260*/  IMAD.SHL.U32 R0, R0, 0x20, RZ ;  /* 0x0000002000007824 */ /* 0x000fe200078e00ff */
[----:B------:R-:W-:-:S04]  /*0270*/  SHF.L.U32 R3, R4, R3, RZ ;  /* 0x0000000304037219 */ /* 0x000fc800000006ff */
[----:B------:R-:W-:-:S05]  /*0280*/  LOP3.LUT R2, R3, R2, RZ, 0xfc, !PT ;  /* 0x0000000203027212 */ /* 0x000fca00078efcff */
[----:B------:R0:W-:Y:S04]  /*0290*/  ATOMS.OR RZ, [UR5], R2 ;  /* 0x00000002ffff798c */ /* 0x0001e8000b000005 */
[----:B------:R0:W-:Y:S01]  /*02a0*/  STS [UR4], R0 ;  /* 0x00000000ff007988 */ /* 0x0001e20008000804 */
[----:B------:R-:W-:Y:S05]  /*02b0*/  BRA `(.L_x_2) ;  /* 0x0000000000107947 */ /* 0x000fea0003800000 */
.L_x_1:
[----:B------:R-:W-:Y:S01]  /*02c0*/  IMAD.MOV.U32 R0, RZ, RZ, -0x1 ;  /* 0xffffffffff007424 */ /* 0x000fe200078e00ff */
[----:B------:R-:W-:-:S04]  /*02d0*/  MOV R2, 0x300 ;  /* 0x0000030000027802 */ /* 0x000fc80000000f00 */
[----:B------:R0:W-:Y:S03]  /*02e0*/  STS [UR4], R0 ;  /* 0x00000000ff007988 */ /* 0x0001e60008000804 */
[----:B0-----:R-:W-:Y:S05]  /*02f0*/  CALL.REL.NOINC `($__internal_1_$__cuda_sm10x_tcgen05_guardrail_trap_phase_invalid_during_alloc) ;  /* 0x0000003000887944 */ /* 0x001fea0003c00000 */
.L_x_2:
[----:B------:R-:W-:Y:S05]  /*0300*/  WARPSYNC.ALL ;  /* 0x0000000000007948 */ /* 0x000fea0003800000 */
[----:B------:R-:W-:Y:S01]  /*0310*/  NOP ;  /* 0x0000000000007918 */ /* 0x000fe20000000000 */
.L_x_0:
[----:B------:R-:W1:Y:S01]  /*0320*/  S2UR UR11, SR_CTAID.X ;  /* 0x00000000000b79c3 */ /* 0x000e620000002500 */
[----:B------:R-:W2:Y:S01]  /*0330*/  S2R R16, SR_TID.X ;  /* 0x0000000000107919 */ /* 0x000ea20000002100 */
[----:B------:R-:W3:Y:S01]  /*0340*/  LDCU.64 UR4, c[0x0][0x3b0] ;  /* 0x00007600ff0477ac */ /* 0x000ee20008000a00 */
[----:B------:R-:W-:Y:S01]  /*0350*/  UMOV UR12, 0x400 ;  /* 0x00000400000c7882 */ /* 0x000fe20000000000 */
[----:B------:R-:W4:Y:S04]  /*0360*/  LDCU.64 UR22, c[0x0][0x358] ;  /* 0x00006b00ff1677ac */ /* 0x000f280008000a00 */
[----:B------:R-:W0:Y:S08]  /*0370*/  S2UR UR6, SR_CgaCtaId ;  /* 0x00000000000679c3 */ /* 0x000e300000008800 */
[----:B------:R-:W3:Y:S08]  /*0380*/  S2UR UR7, SR_CTAID.Y ;  /* 0x00000000000779c3 */ /* 0x000ef00000002600 */
[----:B------:R-:W4:Y:S01]  /*0390*/  LDC R4, c[0x0][0x3b8] ;  /* 0x0000ee00ff047b82 */ /* 0x000f220000000800 */
[----:B-1----:R-:W-:-:S06]  /*03a0*/  USHF.L.U32 UR11, UR11, 0x6, URZ ;  /* 0x000000060b0b7899 */ /* 0x002fcc00080006ff */
[----:B------:R-:W-:Y:S01]  /*03b0*/  IMAD.U32 R28, RZ, RZ, UR11 ;  /* 0x0000000bff1c7e24 */ /* 0x000fe2000f8e00ff */
[----:B------:R-:W1:Y:S01]  /*03c0*/  LDC.64 R10, c[0x0][0x380] ;  /* 0x0000e000ff0a7b82 */ /* 0x000e620000000a00 */
[----:B0-2---:R-:W-:Y:S01]  /*03d0*/  SHF.R.U32.HI R2, RZ, 0x6, R16 ;  /* 0x00000006ff027819 */ /* 0x005fe20000011610 */
[----:B------:R-:W-:-:S06]  /*03e0*/  ULEA UR12, UR6, UR12, 0x18 ;  /* 0x0000000c060c7291 */ /* 0x000fcc000f8ec0ff */
[----:B------:R-:W-:Y:S01]  /*03f0*/  BAR.SYNC.DEFER_BLOCKING 0x0 ;  /* 0x0000000000007b1d */ /* 0x000fe20000010000 */
[----:B------:R-:W-:Y:S02]  /*0400*/  LOP3.LUT R28, R28, 0x3f, R16, 0xf8, !PT ;  /* 0x0000003f1c1c7812 */ /* 0x000fe400078ef810 */
[----:B------:R-:W-:Y:S01]  /*0410*/  SGXT.U32 R2, R2, 0x2 ;  /* 0x000000020202781a */ /* 0x000fe20000000000 */
[----:B---3--:R-:W-:Y:S02]  /*0420*/  UIMAD UR4, UR7, UR4, URZ ;  /* 0x00000004070472a4 */ /* 0x008fe4000f8e02ff */
[----:B------:R-:W-:Y:S02]  /*0430*/  IMAD R0, R28, UR5, RZ ;  /* 0x000000051c007c24 */ /* 0x000fe4000f8e02ff */
[----:B------:R-:W-:Y:S02]  /*0440*/  USHF.L.U32 UR8, UR4, 0x1, URZ ;  /* 0x0000000104087899 */ /* 0x000fe400080006ff */
[C---:B------:R-:W-:Y:S01]  /*0450*/  IMAD.SHL.U32 R3, R0.reuse, 0x2, RZ ;  /* 0x0000000200037824 */ /* 0x040fe200078e00ff */
[----:B------:R-:W-:Y:S01]  /*0460*/  UIMAD.WIDE UR4, UR4, 0x2, URZ ;  /* 0x00000002040478a5 */ /* 0x000fe2000f8e02ff */
[----:B------:R-:W-:-:S04]  /*0470*/  IMAD.HI R0, R0, 0x2, RZ ;  /* 0x0000000200007827 */ /* 0x000fc800078e02ff */
[----:B----4-:R-:W-:-:S04]  /*0480*/  IMAD R2, R2, R4, RZ ;  /* 0x0000000402027224 */ /* 0x010fc800078e02ff */
[----:B------:R-:W-:Y:S01]  /*0490*/  IMAD R7, R4, 0x4, R2 ;  /* 0x0000000404077824 */ /* 0x000fe200078e0202 */
[----:B-1----:R-:W-:Y:S01]  /*04a0*/  IADD3 R10, P0, P1, R3, UR8, R10 ;  /* 0x00000008030a7c10 */ /* 0x002fe2000f91e00a */
[----:B------:R-:W-:Y:S01]  /*04b0*/  IMAD.SHL.U32 R13, R16, 0x2, RZ ;  /* 0x00000002100d7824 */ /* 0x000fe200078e00ff */
[----:B------:R-:W0:Y:S01]  /*04c0*/  LDCU.64 UR8, c[0x0][0x3c0] ;  /* 0x00007800ff0877ac */ /* 0x000e220008000a00 */
[----:B------:R-:W1:Y:S01]  /*04d0*/  LDS R12, [UR12] ;  /* 0x0000000cff0c7984 */ /* 0x000e620008000800 */
[----:B------:R-:W-:Y:S01]  /*04e0*/  IMAD R3, R4, 0x4, R7 ;  /* 0x0000000404037824 */ /* 0x000fe200078e0207 */
[----:B------:R-:W-:Y:S01]  /*04f0*/  IADD3.X R11, PT, PT, R0, UR5, R11, P0, P1 ;  /* 0x00000005000b7c10 */ /* 0x000fe200087e240b */
[----:B------:R-:W2:Y:S01]  /*0500*/  LDCU UR5, c[0x0][0x3c8] ;  /* 0x00007900ff0577ac */ /* 0x000ea20008000800 */
[----:B------:R-:W-:Y:S01]  /*0510*/  BAR.SYNC.DEFER_BLOCKING 0x0 ;  /* 0x0000000000007b1d */ /* 0x000fe20000010000 */
[----:B------:R-:W-:Y:S01]  /*0520*/  IMAD R0, R4, 0x4, R3 ;  /* 0x0000000404007824 */ /* 0x000fe200078e0203 */
[----:B------:R-:W-:-:S02]  /*0530*/  LEA R4, P0, R2, R10, 0x1 ;  /* 0x0000000a02047211 */ /* 0x000fc400078008ff */
[-C--:B------:R-:W-:Y:S02]  /*0540*/  LEA R8, P2, R3, R10.reuse, 0x1 ;  /* 0x0000000a03087211 */ /* 0x080fe400078408ff */
[-C--:B------:R-:W-:Y:S02]  /*0550*/  LEA R6, P1, R7, R10.reuse, 0x1 ;  /* 0x0000000a07067211 */ /* 0x080fe400078208ff */
[----:B------:R-:W-:Y:S02]  /*0560*/  LEA R10, P3, R0, R10, 0x1 ;  /* 0x0000000a000a7211 */ /* 0x000fe400078608ff */
[-C--:B------:R-:W-:Y:S02]  /*0570*/  LEA.HI.X.SX32 R5, R2, R11.reuse, 0x1, P0 ;  /* 0x0000000b02057211 */ /* 0x080fe400000f0eff */
[-C--:B------:R-:W-:Y:S02]  /*0580*/  LEA.HI.X.SX32 R9, R3, R11.reuse, 0x1, P2 ;  /* 0x0000000b03097211 */ /* 0x080fe400010f0eff */
[-C--:B------:R-:W-:Y:S01]  /*0590*/  LEA.HI.X.SX32 R7, R7, R11.reuse, 0x1, P1 ;  /* 0x0000000b07077211 */ /* 0x080fe200008f0eff */
[----:B------:R-:W3:Y:S01]  /*05a0*/  LDC.64 R2, c[0x0][0x388] ;  /* 0x0000e200ff027b82 */ /* 0x000ee20000000a00 */
[----:B------:R-:W-:Y:S01]  /*05b0*/  LEA.HI.X.SX32 R11, R0, R11, 0x1, P3 ;  /* 0x0000000b000b7211 */ /* 0x000fe200018f0eff */
[----:B------:R-:W5:Y:S04]  /*05c0*/  LDG.E.U16 R5, desc[UR22][R4.64] ;  /* 0x0000001604057981 */ /* 0x000f68000c1e1500 */
[----:B------:R-:W5:Y:S04]  /*05d0*/  LDG.E.U16 R7, desc[UR22][R6.64] ;  /* 0x0000001606077981 */ /* 0x000f68000c1e1500 */
[----:B------:R-:W5:Y:S01]  /*05e0*/  LDG.E.U16 R10, desc[UR22][R10.64] ;  /* 0x000000160a0a7981 */ /* 0x000f62000c1e1500 */
[----:B------:R-:W-:-:S02]  /*05f0*/  SHF.R.U32.HI R0, RZ, 0x5, R16 ;  /* 0x00000005ff007819 */ /* 0x000fc40000011610 */
[----:B-1----:R-:W-:Y:S01]  /*0600*/  R2UR UR10, R12 ;  /* 0x000000000c0a72ca */ /* 0x002fe200000e0000 */
[----:B------:R1:W5:Y:S01]  /*0610*/  LDG.E.U16 R9, desc[UR22][R8.64] ;  /* 0x0000001608097981 */ /* 0x000362000c1e1500 */
[----:B------:R-:W-:Y:S02]  /*0620*/  R2UR UR20, R0 ;  /* 0x00000000001472ca */ /* 0x000fe400000e0000 */
[----:B------:R-:W-:-:S04]  /*0630*/  LOP3.LUT R0, R16, 0xc0, RZ, 0xc0, !PT ;  /* 0x000000c010007812 */ /* 0x000fc800078ec0ff */
[----:B------:R-:W-:-:S04]  /*0640*/  SHF.R.U32.HI R0, RZ, 0x2, R0 ;  /* 0x00000002ff007819 */ /* 0x000fc80000011600 */
[----:B------:R-:W-:-:S04]  /*0650*/  LOP3.LUT R0, R0, 0x1fe, R13, 0x78, !PT ;  /* 0x000001fe00007812 */ /* 0x000fc800078e780d */
[----:B-1----:R-:W-:Y:S01]  /*0660*/  LOP3.LUT R8, R0, 0x40, RZ, 0x3c, !PT ;  /* 0x0000004000087812 */ /* 0x002fe200078e3cff */
[----:B0-2---:R-:W-:Y:S06]  /*0670*/  BRA.U UP1, `(.L_x_5) ;  /* 0x0000000101187547 */ /* 0x005fec000b800000 */
[----:B------:R-:W-:Y:S01]  /*0680*/  ELECT P0, URZ, PT ;  /* 0x0000000000ff782f */ /* 0x000fe20003800000 */
[----:B------:R-:W-:Y:S01]  /*0690*/  IMAD.MOV.U32 R4, RZ, RZ, 0x1 ;  /* 0x00000001ff047424 */ /* 0x000fe200078e00ff */
[----:B------:R-:W-:Y:S01]  /*06a0*/  UMOV UR4, 0x40 ;  /* 0x0000004000047882 */ /* 0x000fe20000000000 */
[----:B------:R-:W-:Y:S01]  /*06b0*/  UVIRTCOUNT.DEALLOC.SMPOOL 0x80 ;  /* 0x000000800000784c */ /* 0x000fe20000000000 */
[----:B------:R-:W-:-:S09]  /*06c0*/  ULEA UR4, UR6, UR4, 0x18 ;  /* 0x0000000406047291 */ /* 0x000fd2000f8ec0ff */
[----:B------:R0:W-:Y:S03]  /*06d0*/  @P0 STS.U8 [UR4], R4 ;  /* 0x00000004ff000988 */ /* 0x0001e60008000004 */
.L_x_5:
[C---:B0-----:R-:W-:Y:S01]  /*06e0*/  LOP3.LUT R4, R16.reuse, 0xf, RZ, 0xc0, !PT ;  /* 0x0000000f10047812 */ /* 0x041fe200078ec0ff */
[----:B------:R-:W-:Y:S01]  /*06f0*/  UIMAD UR8, UR7, UR8, URZ ;  /* 0x00000008070872a4 */ /* 0x000fe2000f8e02ff */
[----:B-----5:R0:W-:Y:S01]  /*0700*/  STS.U16 [R0+UR12], R5 ;  /* 0x0000000500007988 */ /* 0x0201e2000800040c */
[----:B------:R-:W-:Y:S01]  /*0710*/  USHF.L.U32 UR6, UR20, 0x15, URZ ;  /* 0x0000001514067899 */ /* 0x000fe200080006ff */
[----:B------:R-:W-:Y:S01]  /*0720*/  LOP3.LUT P2, RZ, R16, 0xff, RZ, 0xc0, !PT ;  /* 0x000000ff10ff7812 */ /* 0x000fe2000784c0ff */
[----:B------:R-:W-:Y:S01]  /*0730*/  IMAD R4, R4, UR5, RZ ;  /* 0x0000000504047c24 */ /* 0x000fe2000f8e02ff */
[----:B------:R-:W-:Y:S01]  /*0740*/  USHF.L.U32 UR13, UR8, 0x1, URZ ;  /* 0x00000001080d7899 */ /* 0x000fe200080006ff */
[----:B------:R-:W-:Y:S01]  /*0750*/  STS.U16 [R0+UR12+0x400], R9 ;  /* 0x0004000900007988 */ /* 0x000fe2000800040c */
[----:B------:R-:W-:Y:S01]  /*0760*/  ULOP3.LUT UR14, UR20, 0x4, URZ, 0xc0, !UPT ;  /* 0x00000004140e7892 */ /* 0x000fe2000f8ec0ff */
[----:B------:R-:W-:Y:S01]  /*0770*/  SHF.R.U32.HI R6, RZ, 0x4, R16 ;  /* 0x00000004ff067819 */ /* 0x000fe20000011610 */
[----:B------:R-:W-:Y:S01]  /*0780*/  ULOP3.LUT UR6, UR6, 0x600000, URZ, 0xc0, !UPT ;  /* 0x0060000006067892 */ /* 0x000fe2000f8ec0ff */
[----:B------:R1:W-:Y:S01]  /*0790*/  STS.U16 [R8+UR12+0x200], R7 ;  /* 0x0002000708007988 */ /* 0x0003e2000800040c */
[C---:B0-----:R-:W-:Y:S01]  /*07a0*/  IMAD.SHL.U32 R5, R4.reuse, 0x2, RZ ;  /* 0x0000000204057824 */ /* 0x041fe200078e00ff */
[----:B------:R-:W-:Y:S01]  /*07b0*/  UIMAD.WIDE UR4, UR8, 0x2, URZ ;  /* 0x00000002080478a5 */ /* 0x000fe2000f8e02ff */
[----:B------:R-:W-:Y:S01]  /*07c0*/  IMAD.HI R4, R4, 0x2, RZ ;  /* 0x0000000204047827 */ /* 0x000fe200078e02ff */
[----:B------:R0:W-:Y:S01]  /*07d0*/  STS.U16 [R8+UR12+0x600], R10 ;  /* 0x0006000a08007988 */ /* 0x0001e2000800040c */
[----:B------:R-:W-:Y:S01]  /*07e0*/  UMOV UR15, 0x1 ;  /* 0x00000001000f7882 */ /* 0x000fe20000000000 */
[----:B---3--:R-:W-:Y:S01]  /*07f0*/  IADD3 R5, P0, P1, R5, UR13, R2 ;  /* 0x0000000d05057c10 */ /* 0x008fe2000f91e002 */
[----:B------:R-:W-:Y:S01]  /*0800*/  ULEA UR13, UR14, UR6, 0x1 ;  /* 0x000000060e0d7291 */ /* 0x000fe2000f8e08ff */
[----:B------:R-:W-:Y:S01]  /*0810*/  SGXT.U32 R6, R6, 0x4 ;  /* 0x000000040606781a */ /* 0x000fe20000000000 */
[----:B------:R-:W-:Y:S01]  /*0820*/  VOTEU.ALL UP2, P2 ;  /* 0x0000000000ff7886 */ /* 0x000fe20001040000 */
[----:B------:R-:W-:Y:S01]  /*0830*/  IADD3.X R3, PT, PT, R4, UR5, R3, P0, P1 ;  /* 0x0000000504037c10 */ /* 0x000fe200087e2403 */
[----:B------:R-:W-:Y:S01]  /*0840*/  UIADD3 UR13, UPT, UPT, UR10, UR13, URZ ;  /* 0x0000000d0a0d7290 */ /* 0x000fe2000fffe0ff */
[----:B-1----:R-:W-:Y:S01]  /*0850*/  IMAD.U32 R7, RZ, RZ, UR9 ;  /* 0x00000009ff077e24 */ /* 0x002fe2000f8e00ff */
[----:B------:R-:W-:Y:S01]  /*0860*/  VOTEU.ALL UP0, P2 ;  /* 0x0000000000ff7886 */ /* 0x000fe20001000000 */
[----:B------:R-:W-:-:S04]  /*0870*/  @!UP2 UIADD3 UR4, UPT, UPT, -UR15, 0x100000, URZ ;  /* 0x001000000f04a890 */ /* 0x000fc8000fffe1ff */
[----:B------:R-:W-:Y:S02]  /*0880*/  @!UP2 USHF.L.U32 UR5, UR4, 0xb, URZ ;  /* 0x0000000b0405a899 */ /* 0x000fe400080006ff */
[----:B------:R-:W-:Y:S01]  /*0890*/  @!UP2 USHF.L.U32 UR4, UR4, 0x1, URZ ;  /* 0x000000010404a899 */ /* 0x000fe200080006ff */
[----:B------:R-:W-:Y:S01]  /*08a0*/  IMAD R6, R6, UR9, RZ ;  /* 0x0000000906067c24 */ /* 0x000fe2000f8e02ff */
[----:B------:R-:W-:Y:S01]  /*08b0*/  UIADD3 UR30, UPT, UPT, UR11, 0x40, URZ ;  /* 0x000000400b1e7890 */ /* 0x000fe2000fffe0ff */
[----:B------:R-:W-:Y:S02]  /*08c0*/  PRMT R4, RZ, 0x7610, R4 ;  /* 0x00007610ff047816 */ /* 0x000fe40000000004 */
[----:B------:R-:W-:Y:S01]  /*08d0*/  IMAD R2, R7, 0x10, R6 ;  /* 0x0000001007027824 */ /* 0x000fe200078e0206 */
[----:B------:R-:W-:Y:S01]  /*08e0*/  STTM.16dp32bit_t0_t15.x4 tmem[UR13], RZ ;  /* 0x000000ff000079ed */ /* 0x000fe2000890000d */
[----:B------:R-:W-:Y:S01]  /*08f0*/  STTM.16dp32bit_t16_t31.x4 tmem[UR13+0x4], RZ ;  /* 0x000004ff000079ed */ /* 0x000fe2000892000d */
[----:B------:R-:W1:Y:S02]  /*0900*/  FENCE.VIEW.ASYNC.T ;  /* 0x00000000000073c6 */ /* 0x000e640000000200 */
[----:B-1----:R-:W-:Y:S01]  /*0910*/  BAR.SYNC.DEFER_BLOCKING 0x0 ;  /* 0x0000000000007b1d */ /* 0x002fe20000010000 */
[----:B------:R-:W-:-:S02]  /*0920*/  ISETP.LT.AND P3, PT, RZ, UR30, PT ;  /* 0x0000001eff007c0c */ /* 0x000fc4000bf61270 */
[-C--:B------:R-:W-:Y:S02]  /*0930*/  LEA R14, P1, R2, R5.reuse, 0x1 ;  /* 0x00000005020e7211 */ /* 0x080fe400078208ff */
[----:B------:R-:W-:Y:S02]  /*0940*/  LEA R20, P0, R6, R5, 0x1 ;  /* 0x0000000506147211 */ /* 0x000fe400078008ff */
[-C--:B------:R-:W-:Y:S02]  /*0950*/  LEA.HI.X.SX32 R15, R2, R3.reuse, 0x1, P1 ;  /* 0x00000003020f7211 */ /* 0x080fe400008f0eff */
[----:B------:R-:W-:Y:S02]  /*0960*/  PRMT R2, RZ, 0x7610, R2 ;  /* 0x00007610ff027816 */ /* 0x000fe40000000002 */
[----:B------:R-:W-:Y:S01]  /*0970*/  LEA.HI.X.SX32 R21, R6, R3, 0x1, P0 ;  /* 0x0000000306157211 */ /* 0x000fe200000f0eff */
[----:B------:R-:W1:Y:S02]  /*0980*/  FENCE.VIEW.ASYNC.S ;  /* 0x00000000000073c6 */ /* 0x000e640000000000 */
[----:B-1----:R1:W2:Y:S02]  /*0990*/  @!UP0 SYNCS.EXCH.64 URZ, [UR12+0x1400], UR4 ;  /* 0x001400040cff85b2 */ /* 0x0022a40008000100 */
[----:B--2---:R-:W-:Y:S06]  /*09a0*/  BAR.SYNC.DEFER_BLOCKING 0x0 ;  /* 0x0000000000007b1d */ /* 0x004fec0000010000 */
[----:B------:R-:W2:Y:S04]  /*09b0*/  @P3 LDG.E.U16 R2, desc[UR22][R20.64] ;  /* 0x0000001614023981 */ /* 0x000ea8000c1e1500 */
[----:B------:R-:W3:Y:S01]  /*09c0*/  @P3 LDG.E.U16 R4, desc[UR22][R14.64] ;  /* 0x000000160e043981 */ /* 0x000ee2000c1e1500 */
[----:B------:R-:W-:Y:S01]  /*09d0*/  SHF.R.S32.HI R3, RZ, 0x6, R16 ;  /* 0x00000006ff037819 */ /* 0x000fe20000011410 */
[----:B------:R-:W-:Y:S01]  /*09e0*/  VOTEU.ALL UP0, P2 ;  /* 0x0000000000ff7886 */ /* 0x000fe20001000000 */
[----:B------:R-:W-:-:S04]  /*09f0*/  @!UP2 UIADD3 UR16, UPT, UPT, -UR15, 0x100000, URZ ;  /* 0x001000000f10a890 */ /* 0x000fc8000fffe1ff */
[----:B------:R-:W-:Y:S02]  /*0a00*/  @!UP2 USHF.L.U32 UR17, UR16, 0xb, URZ ;  /* 0x0000000b1011a899 */ /* 0x000fe400080006ff */
[----:B------:R-:W-:Y:S02]  /*0a10*/  @!UP2 USHF.L.U32 UR16, UR16, 0x1, URZ ;  /* 0x000000011010a899 */ /* 0x000fe400080006ff */
[----:B------:R-:W-:Y:S01]  /*0a20*/  UIADD3 UR31, UPT, UPT, UR10, 0x100000, URZ ;  /* 0x001000000a1f7890 */ /* 0x000fe2000fffe0ff */
[----:B------:R-:W-:Y:S01]  /*0a30*/  SGXT R3, R3, 0x1 ;  /* 0x000000010303781a */ /* 0x000fe20000000200 */
[----:B------:R-:W-:Y:S01]  /*0a40*/  VOTEU.ALL UP3, P2 ;  /* 0x0000000000ff7886 */ /* 0x000fe20001060000 */
[----:B-1----:R-:W-:-:S04]  /*0a50*/  @!UP2 UIADD3 UR4, UPT, UPT, -UR15, 0x100000, URZ ;  /* 0x001000000f04a890 */ /* 0x002fc8000fffe1ff */
[----:B------:R-:W-:Y:S02]  /*0a60*/  @!UP2 USHF.L.U32 UR5, UR4, 0xb, URZ ;  /* 0x0000000b0405a899 */ /* 0x000fe400080006ff */
[----:B------:R-:W-:Y:S02]  /*0a70*/  @!UP2 USHF.L.U32 UR4, UR4, 0x1, URZ ;  /* 0x000000010404a899 */ /* 0x000fe400080006ff */
[----:B------:R-:W-:Y:S01]  /*0a80*/  UIADD3 UR6, UPT, UPT, UR6, UR31, URZ ;  /* 0x0000001f06067290 */ /* 0x000fe2000fffe0ff */
[----:B------:R-:W-:Y:S01]  /*0a90*/  LOP3.LUT R6, R3, 0x90, RZ, 0xc0, !PT ;  /* 0x0000009003067812 */ /* 0x000fe200078ec0ff */
[----:B------:R-:W-:Y:S01]  /*0aa0*/  UIADD3 UR8, UPT, UPT, UR12, 0xc00, URZ ;  /* 0x00000c000c087890 */ /* 0x000fe2000fffe0ff */
[----:B------:R-:W-:Y:S01]  /*0ab0*/  ISETP.EQ.U32.AND P4, PT, RZ, UR20, P3 ;  /* 0x00000014ff007c0c */ /* 0x000fe20009f82070 */
[----:B------:R-:W-:Y:S01]  /*0ac0*/  ULEA UR14, UR14, UR6, 0x2 ;  /* 0x000000060e0e7291 */ /* 0x000fe2000f8e10ff */
[----:B------:R-:W-:Y:S01]  /*0ad0*/  LOP3.LUT R13, R6, 0x17e, R13, 0x78, !PT ;  /* 0x0000017e060d7812 */ /* 0x000fe200078e780d */
[----:B------:R0:W1:Y:S04]  /*0ae0*/  @!UP0 SYNCS.EXCH.64 URZ, [UR12+0x1408], UR16 ;  /* 0x001408100cff85b2 */ /* 0x0000680008000100 */
[----:B--2---:R0:W-:Y:S04]  /*0af0*/  STS.U16 [R13+UR12+0x800], R2 ;  /* 0x000800020d007988 */ /* 0x0041e8000800040c */
[----:B---3--:R0:W-:Y:S01]  /*0b00*/  STS.U16 [R13+UR12+0xa00], R4 ;  /* 0x000a00040d007988 */ /* 0x0081e2000800040c */
[----:B-1----:R1:W-:Y:S06]  /*0b10*/  MEMBAR.ALL.CTA ;  /* 0x0000000000007992 */ /* 0x0023ec0000008000 */
[----:B-1----:R-:W-:Y:S04]  /*0b20*/  FENCE.VIEW.ASYNC.S ;  /* 0x00000000000073c6 */ /* 0x002fe80000000000 */
[----:B------:R-:W1:Y:S02]  /*0b30*/  FENCE.VIEW.ASYNC.S ;  /* 0x00000000000073c6 */ /* 0x000e640000000000 */
[----:B-1----:R0:W1:Y:S02]  /*0b40*/  @!UP3 SYNCS.EXCH.64 URZ, [UR12+0xc00], UR4 ;  /* 0x000c00040cffb5b2 */ /* 0x0020640008000100 */
[----:B-1----:R-:W-:Y:S06]  /*0b50*/  BAR.SYNC.DEFER_BLOCKING 0x0 ;  /* 0x0000000000007b1d */ /* 0x002fec0000010000 */
[----:B0-----:R-:W-:Y:S05]  /*0b60*/  @!P4 BRA `(.L_x_6) ;  /* 0x00000000003cc947 */ /* 0x001fea0003800000 */
[----:B------:R-:W-:Y:S02]  /*0b70*/  UIADD3 UR4, UPT, UPT, UR12, 0x800, URZ ;  /* 0x000008000c047890 */ /* 0x000fe4000fffe0ff */
[----:B------:R-:W-:Y:S02]  /*0b80*/  USHF.R.U32.HI UR16, URZ, 0x4, UR12 ;  /* 0x00000004ff107899 */ /* 0x000fe4000801160c */
[----:B------:R-:W-:Y:S02]  /*0b90*/  USHF.R.U32.HI UR4, URZ, 0x4, UR4 ;  /* 0x00000004ff047899 */ /* 0x000fe40008011604 */
[----:B------:R-:W-:Y:S02]  /*0ba0*/  USGXT.U32 UR16, UR16, 0xe ;  /* 0x0000000e1010789a */ /* 0x000fe40008000000 */
[----:B------:R-:W-:Y:S01]  /*0bb0*/  USGXT.U32 UR18, UR4, 0xe ;  /* 0x0000000e0412789a */ /* 0x000fe20008000000 */
[----:B------:R-:W-:Y:S02]  /*0bc0*/  UMOV UR5, URZ ;  /* 0x000000ff00057c82 */ /* 0x000fe40008000000 */
[----:B------:R-:W-:Y:S01]  /*0bd0*/  UMOV UR4, UR8 ;  /* 0x0000000800047c82 */ /* 0x000fe20008000000 */
[----:B------:R-:W-:Y:S01]  /*0be0*/  UMOV UR24, 0x0 ;  /* 0x0000000000187882 */ /* 0x000fe20000000000 */
[----:B------:R-:W-:Y:S01]  /*0bf0*/  UMOV UR25, 0x4088010 ;  /* 0x0408801000197882 */ /* 0x000fe20000000000 */
[----:B------:R-:W-:Y:S01]  /*0c00*/  UMOV UR17, 0x40004040 ;  /* 0x4000404000117882 */ /* 0x000fe20000000000 */
[----:B------:R-:W-:Y:S01]  /*0c10*/  UMOV UR19, 0xc0004010 ;  /* 0xc000401000137882 */ /* 0x000fe20000000000 */
[----:B------:R-:W-:Y:S01]  /*0c20*/  UMOV UR4, UR4 ;  /* 0x0000000400047c82 */ /* 0x000fe20008000000 */
[----:B------:R0:W-:Y:S01]  /*0c30*/  UTCHMMA gdesc[UR16], gdesc[UR18], tmem[UR31], tmem[UR24], idesc[UR25], !UPT ;  /* 0x00ff1812100075ea */ /* 0x0001e2000f80001f */
[----:B------:R0:W-:Y:S01]  /*0c40*/  UTCBAR [UR4], URZ ;  /* 0x000000ff040073e9 */ /* 0x0001e200080000ff */
[----:B------:R-:W-:-:S02]  /*0c50*/  NOP ;  /* 0x0000000000007918 */ /* 0x000fc40000000000 */
.L_x_6:
[----:B------:R-:W-:Y:S05]  /*0c60*/  @!P3 BRA `(.L_x_7) ;  /* 0x000000000008b947 */ /* 0x000fea0003800000 */
[----:B------:R-:W1:Y:S02]  /*0c70*/  SYNCS.PHASECHK.TRANS64.TRYWAIT P0, [UR12+0xc00], RZ ;  /* 0x000c00ffff0075a7 */ /* 0x000e64000800110c */
[----:B-1----:R-:W-:Y:S05]  /*0c80*/  @!P0 BRA `(.L_x_8) ;  /* 0x0000002400e88947 */ /* 0x002fea0003800000 */
.L_x_7:
[----:B------:R-:W1:Y:S01]  /*0c90*/  S2R R31, SR_TID.X ;  /* 0x00000000001f7919 */ /* 0x000e620000002100 */
[----:B0-----:R-:W0:Y:S01]  /*0ca0*/  LDCU UR4, c[0x0][0x3a8] ;  /* 0x00007500ff0477ac */ /* 0x001e220008000800 */
[----:B------:R-:W-:Y:S06]  /*0cb0*/  BAR.SYNC.DEFER_BLOCKING 0x0 ;  /* 0x0000000000007b1d */ /* 0x000fec0000010000 */
[----:B------:R-:W2:Y:S01]  /*0cc0*/  LDCU.64 UR24, c[0x0][0x3d0] ;  /* 0x00007a00ff1877ac */ /* 0x000ea20008000a00 */
[----:B------:R-:W-:Y:S01]  /*0cd0*/  LDTM.16dp32bit_t0_t15.x8 R4, tmem[UR14] ;  /* 0x0000000e000479ee */ /* 0x000fe20008980000 */
[----:B------:R-:W0:Y:S01]  /*0ce0*/  LDTM.16dp32bit_t16_t31.x8 R4, tmem[UR14+0x8] ;  /* 0x0000080e000479ee */ /* 0x000e2200089a0000 */
[----:B-1----:R-:W-:-:S02]  /*0cf0*/  LOP3.LUT R3, R31, 0x10, RZ, 0xc0, !PT ;  /* 0x000000101f037812 */ /* 0x002fc400078ec0ff */
[----:B------:R-:W-:Y:S02]  /*0d00*/  SHF.R.U32.HI R2, RZ, 0x1, R31 ;  /* 0x00000001ff027819 */ /* 0x000fe4000001161f */
[----:B------:R-:W-:Y:S01]  /*0d10*/  LOP3.LUT R17, R31, 0x80, RZ, 0xc0, !PT ;  /* 0x000000801f117812 */ /* 0x000fe200078ec0ff */
[----:B0-----:R-:W-:Y:S01]  /*0d20*/  FMUL R6, R6, UR4 ;  /* 0x0000000406067c20 */ /* 0x001fe20008400000 */
[----:B------:R-:W-:Y:S01]  /*0d30*/  SHF.R.U32.HI R26, RZ, 0x1, R3 ;  /* 0x00000001ff1a7819 */ /* 0x000fe20000011603 */
[----:B------:R-:W-:Y:S01]  /*0d40*/  FMUL R12, R7, UR4 ;  /* 0x00000004070c7c20 */ /* 0x000fe20008400000 */
[----:B------:R-:W-:Y:S01]  /*0d50*/  LOP3.LUT R2, R2, 0x30, RZ, 0xc0, !PT ;  /* 0x0000003002027812 */ /* 0x000fe200078ec0ff */
[----:B------:R-:W-:Y:S01]  /*0d60*/  FMUL R4, R4, UR4 ;  /* 0x0000000404047c20 */ /* 0x000fe20008400000 */
[----:B------:R-:W-:Y:S01]  /*0d70*/  LEA.HI R26, R17, R26, RZ, 0x1d ;  /* 0x0000001a111a7211 */ /* 0x000fe200078fe8ff */
[----:B------:R-:W-:Y:S01]  /*0d80*/  FMUL R24, R5, UR4 ;  /* 0x0000000405187c20 */ /* 0x000fe20008400000 */
[----:B------:R-:W-:Y:S01]  /*0d90*/  LOP3.LUT R3, R2, 0xf, R31, 0xf8, !PT ;  /* 0x0000000f02037812 */ /* 0x000fe200078ef81f */
[----:B------:R-:W-:Y:S01]  /*0da0*/  FMUL R8, R8, UR4 ;  /* 0x0000000408087c20 */ /* 0x000fe20008400000 */
[----:B------:R-:W-:Y:S01]  /*0db0*/  FMUL R10, R10, UR4 ;  /* 0x000000040a0a7c20 */ /* 0x000fe20008400000 */
[C---:B------:R-:W-:Y:S01]  /*0dc0*/  VIADD R17, R26.reuse, 0x2 ;  /* 0x000000021a117836 */ /* 0x040fe20000000000 */
[----:B------:R-:W-:Y:S01]  /*0dd0*/  LOP3.LUT R2, R3, UR11, RZ, 0xfc, !PT ;  /* 0x0000000b03027c12 */ /* 0x000fe2000f8efcff */
[C---:B------:R-:W-:Y:S01]  /*0de0*/  VIADD R19, R26.reuse, 0x3 ;  /* 0x000000031a137836 */ /* 0x040fe20000000000 */
[----:B------:R-:W-:Y:S01]  /*0df0*/  LOP3.LUT P6, RZ, R31, 0xff, RZ, 0xc0, !PT ;  /* 0x000000ff1fff7812 */ /* 0x000fe200078cc0ff */
[----:B------:R-:W-:Y:S01]  /*0e00*/  VIADD R7, R26, 0x6 ;  /* 0x000000061a077836 */ /* 0x000fe20000000000 */
[----:B------:R-:W-:Y:S01]  /*0e10*/  ISETP.GE.AND P2, PT, R2, R17, PT ;  /* 0x000000110200720c */ /* 0x000fe20003f46270 */
[----:B------:R-:W-:Y:S01]  /*0e20*/  VIADD R23, R26, 0x4 ;  /* 0x000000041a177836 */ /* 0x000fe20000000000 */
[----:B------:R-:W-:Y:S01]  /*0e30*/  ISETP.GE.AND P5, PT, R2, R19, PT ;  /* 0x000000130200720c */ /* 0x000fe20003fa6270 */
[----:B------:R-:W-:Y:S01]  /*0e40*/  VIADD R5, R26, 0x7 ;  /* 0x000000071a057836 */ /* 0x000fe20000000000 */
[----:B------:R-:W-:Y:S01]  /*0e50*/  FSEL R18, R6, -INF , P2 ;  /* 0xff80000006127808 */ /* 0x000fe20001000000 */
[----:B------:R-:W-:Y:S01]  /*0e60*/  VIADD R17, R26, 0x5 ;  /* 0x000000051a117836 */ /* 0x000fe20000000000 */
[----:B------:R-:W-:Y:S01]  /*0e70*/  ISETP.GE.AND P2, PT, R2, R26, PT ;  /* 0x0000001a0200720c */ /* 0x000fe20003f46270 */
[----:B------:R-:W-:Y:S01]  /*0e80*/  IMAD.SHL.U32 R3, R3, 0x8, RZ ;  /* 0x0000000803037824 */ /* 0x000fe200078e00ff */
[----:B------:R-:W-:-:S02]  /*0e90*/  FSEL R6, R12, -INF , P5 ;  /* 0xff8000000c067808 */ /* 0x000fc40002800000 */
[----:B------:R-:W-:Y:S01]  /*0ea0*/  ISETP.GE.AND P5, PT, R2, R7, PT ;  /* 0x000000070200720c */ /* 0x000fe20003fa6270 */
[----:B------:R-:W0:Y:S01]  /*0eb0*/  @!P6 SYNCS.CCTL.IV [UR12+0xc00] ;  /* 0x000c0000ff00e9b1 */ /* 0x000e22000800000c */
[----:B------:R-:W-:Y:S01]  /*0ec0*/  FSEL R7, R4, -INF , P2 ;  /* 0xff80000004077808 */ /* 0x000fe20001000000 */
[----:B------:R-:W-:Y:S01]  /*0ed0*/  FMUL R4, R9, UR4 ;  /* 0x0000000409047c20 */ /* 0x000fe20008400000 */
[C---:B------:R-:W-:Y:S01]  /*0ee0*/  ISETP.GT.AND P2, PT, R2.reuse, R26, PT ;  /* 0x0000001a0200720c */ /* 0x040fe20003f44270 */
[----:B------:R-:W-:Y:S01]  /*0ef0*/  NOP ;  /* 0x0000000000007918 */ /* 0x000fe20000000000 */
[----:B------:R-:W-:Y:S02]  /*0f00*/  ISETP.GE.AND P0, PT, R2, R23, PT ;  /* 0x000000170200720c */ /* 0x000fe40003f06270 */
[----:B------:R-:W-:Y:S02]  /*0f10*/  FSEL R24, R24, -INF , P2 ;  /* 0xff80000018187808 */ /* 0x000fe40001000000 */
[----:B------:R-:W-:Y:S01]  /*0f20*/  FSEL R9, R8, -INF , P0 ;  /* 0xff80000008097808 */ /* 0x000fe20000000000 */
[----:B------:R-:W-:Y:S01]  /*0f30*/  FMUL R8, R11, UR4 ;  /* 0x000000040b087c20 */ /* 0x000fe20008400000 */
[C---:B------:R-:W-:Y:S01]  /*0f40*/  ISETP.GE.AND P0, PT, R2.reuse, R5, PT ;  /* 0x000000050200720c */ /* 0x040fe20003f06270 */
[----:B--2---:R-:W-:Y:S01]  /*0f50*/  UIMAD UR4, UR7, UR24, URZ ;  /* 0x00000018070472a4 */ /* 0x004fe2000f8e02ff */
[----:B------:R-:W-:-:S02]  /*0f60*/  ISETP.GE.AND P1, PT, R2, R17, PT ;  /* 0x000000110200720c */ /* 0x000fc40003f26270 */
[----:B------:R-:W-:Y:S01]  /*0f70*/  FMNMX3 R5, R7, R24, R18, !PT ;  /* 0x0000001807057276 */ /* 0x000fe20007800012 */
[----:B------:R-:W-:Y:S01]  /*0f80*/  USHF.L.U32 UR6, UR4, 0x1, URZ ;  /* 0x0000000104067899 */ /* 0x000fe200080006ff */
[----:B------:R-:W-:Y:S01]  /*0f90*/  FSEL R11, R4, -INF , P1 ;  /* 0xff800000040b7808 */ /* 0x000fe20000800000 */
[----:B------:R-:W-:Y:S01]  /*0fa0*/  UIMAD.WIDE UR4, UR4, 0x2, URZ ;  /* 0x00000002040478a5 */ /* 0x000fe2000f8e02ff */
[----:B------:R-:W-:Y:S02]  /*0fb0*/  FSEL R10, R10, -INF , P5 ;  /* 0xff8000000a0a7808 */ /* 0x000fe40002800000 */
[----:B------:R-:W-:Y:S02]  /*0fc0*/  FMNMX3 R5, R5, R6, R9, !PT ;  /* 0x0000000605057276 */ /* 0x000fe40007800009 */
[----:B------:R-:W-:Y:S02]  /*0fd0*/  FSEL R8, R8, -INF , P0 ;  /* 0xff80000008087808 */ /* 0x000fe40000000000 */
[----:B------:R-:W-:-:S02]  /*0fe0*/  FMNMX3 R5, R5, R11, R10, !PT ;  /* 0x0000000b05057276 */ /* 0x000fc4000780000a */
[C---:B------:R-:W-:Y:S02]  /*0ff0*/  LOP3.LUT R19, R31.reuse, 0x1f, RZ, 0xc0, !PT ;  /* 0x0000001f1f137812 */ /* 0x040fe400078ec0ff */
[----:B------:R-:W-:Y:S02]  /*1000*/  FMNMX R5, R8, R5, !PT ;  /* 0x0000000508057209 */ /* 0x000fe40007800000 */
[----:B------:R-:W-:Y:S02]  /*1010*/  LOP3.LUT R17, R31, 0xff, RZ, 0xc0, !PT ;  /* 0x000000ff1f117812 */ /* 0x000fe400078ec0ff */
[C---:B------:R-:W-:Y:S01]  /*1020*/  ISETP.GE.U32.AND P0, PT, R19.reuse, 0x10, PT ;  /* 0x000000101300780c */ /* 0x040fe20003f06070 */
[----:B------:R-:W1:Y:S01]  /*1030*/  SHFL.BFLY PT, R4, R5, 0x10, 0x1f ;  /* 0x0e001f0005047f89 */ /* 0x000e6200000e0000 */
[----:B------:R-:W-:Y:S01]  /*1040*/  SHF.R.U32.HI R12, RZ, 0x5, R17 ;  /* 0x00000005ff0c7819 */ /* 0x000fe20000011611 */
[----:B------:R-:W-:Y:S01]  /*1050*/  IMAD R19, R19, UR25, RZ ;  /* 0x0000001913137c24 */ /* 0x000fe2000f8e02ff */
[----:B------:R-:W-:-:S02]  /*1060*/  ISETP.GE.U32.AND P1, PT, R17, 0x80, PT ;  /* 0x000000801100780c */ /* 0x000fc40003f26070 */
[----:B------:R-:W-:Y:S01]  /*1070*/  LOP3.LUT R12, R3, 0x4, R12, 0xf8, !PT ;  /* 0x00000004030c7812 */ /* 0x000fe200078ef80c */
[----:B------:R-:W-:Y:S01]  /*1080*/  IMAD.SHL.U32 R23, R19, 0x2, RZ ;  /* 0x0000000213177824 */ /* 0x000fe200078e00ff */
[----:B------:R-:W-:Y:S01]  /*1090*/  LEA R37, R17, UR12, 0x2 ;  /* 0x0000000c11257c11 */ /* 0x000fe2000f8e10ff */
[----:B------:R-:W-:Y:S01]  /*10a0*/  IMAD.HI R30, R19, 0x2, RZ ;  /* 0x00000002131e7827 */ /* 0x000fe200078e02ff */
[----:B-1----:R-:W-:Y:S02]  /*10b0*/  FMNMX R25, R5, R4, !PT ;  /* 0x0000000405197209 */ /* 0x002fe40007800000 */
[----:B------:R-:W1:Y:S03]  /*10c0*/  LDC.64 R4, c[0x0][0x390] ;  /* 0x0000e400ff047b82 */ /* 0x000e660000000a00 */
[----:B0-----:R-:W-:Y:S05]  /*10d0*/  @!P0 STS [R12+UR12+0x800], R25 ;  /* 0x000800190c008988 */ /* 0x001fea000800080c */
[----:B------:R-:W-:Y:S01]  /*10e0*/  BAR.SYNC.DEFER_BLOCKING 0x0 ;  /* 0x0000000000007b1d */ /* 0x000fe20000010000 */
[----:B-1----:R-:W-:-:S04]  /*10f0*/  IADD3 R4, P2, P5, R23, UR6, R4 ;  /* 0x0000000617047c10 */ /* 0x002fc8000fd5e004 */
[----:B------:R-:W-:Y:S02]  /*1100*/  IADD3.X R5, PT, PT, R30, UR5, R5, P2, P5 ;  /* 0x000000051e057c10 */ /* 0x000fe400097ea405 */
[----:B------:R-:W-:Y:S01]  /*1110*/  LOP3.LUT P2, RZ, R31, 0x1, RZ, 0xc0, !PT ;  /* 0x000000011fff7812 */ /* 0x000fe2000784c0ff */
[----:B------:R-:W0:Y:S03]  /*1120*/  @!P1 LDS R16, [R37+0x800] ;  /* 0x0008000025109984 */ /* 0x000e260000000800 */
[----:B------:R-:W-:Y:S01]  /*1130*/  ISETP.LT.U32.AND P2, PT, R17, 0x80, !P2 ;  /* 0x000000801100780c */ /* 0x000fe20005741070 */
[----:B0-----:R-:W0:Y:S02]  /*1140*/  SHFL.BFLY PT, R27, R16, 0x1, 0x1f ;  /* 0x0c201f00101b7f89 */ /* 0x001e2400000e0000 */
[----:B0-----:R-:W-:-:S10]  /*1150*/  FMNMX R30, R16, R27, !PT ;  /* 0x0000001b101e7209 */ /* 0x001fd40007800000 */
[----:B------:R-:W-:Y:S01]  /*1160*/  @P2 STS [R37+0x800], R30 ;  /* 0x0008001e25002388 */ /* 0x000fe20000000800 */
[----:B------:R-:W-:Y:S06]  /*1170*/  BAR.SYNC.DEFER_BLOCKING 0x0 ;  /* 0x0000000000007b1d */ /* 0x000fec0000010000 */
[----:B------:R-:W0:Y:S02]  /*1180*/  LDS R27, [R3+UR12+0x800] ;  /* 0x0008000c031b7984 */ /* 0x000e240008000800 */
[----:B0-----:R-:W-:-:S05]  /*1190*/  FMNMX R27, R27, -INF , !PT ;  /* 0xff8000001b1b7809 */ /* 0x001fca0007800000 */
[--C-:B------:R-:W-:Y:S01]  /*11a0*/  FADD R7, R7, -R27.reuse ;  /* 0x8000001b07077221 */ /* 0x100fe20000000000 */
[--C-:B------:R-:W-:Y:S01]  /*11b0*/  FADD R24, R24, -R27.reuse ;  /* 0x8000001b18187221 */ /* 0x100fe20000000000 */
[--C-:B------:R-:W-:Y:S01]  /*11c0*/  FADD R18, R18, -R27.reuse ;  /* 0x8000001b12127221 */ /* 0x100fe20000000000 */
[--C-:B------:R-:W-:Y:S01]  /*11d0*/  FADD R16, R6, -R27.reuse ;  /* 0x8000001b06107221 */ /* 0x100fe20000000000 */
[----:B------:R-:W-:Y:S01]  /*11e0*/  FMUL R7, R7, 1.4426950216293334961 ;  /* 0x3fb8aa3b07077820 */ /* 0x000fe20000400000 */
[----:B------:R-:W-:Y:S01]  /*11f0*/  FMUL R24, R24, 1.4426950216293334961 ;  /* 0x3fb8aa3b18187820 */ /* 0x000fe20000400000 */
[----:B------:R-:W-:Y:S01]  /*1200*/  FMUL R18, R18, 1.4426950216293334961 ;  /* 0x3fb8aa3b12127820 */ /* 0x000fe20000400000 */
[----:B------:R-:W-:Y:S01]  /*1210*/  FMUL R17, R16, 1.4426950216293334961 ;  /* 0x3fb8aa3b10117820 */ /* 0x000fe20000400000 */
[--C-:B------:R-:W-:Y:S01]  /*1220*/  FADD R16, R9, -R27.reuse ;  /* 0x8000001b09107221 */ /* 0x100fe20000000000 */
[--C-:B------:R-:W-:Y:S01]  /*1230*/  FADD R8, R8, -R27.reuse ;  /* 0x8000001b08087221 */ /* 0x100fe20000000000 */
[----:B------:R-:W-:Y:S02]  /*1240*/  MUFU.EX2 R7, R7 ;  /* 0x0000000700077308 */ /* 0x000fe40000000800 */
[----:B------:R-:W-:Y:S01]  /*1250*/  FMUL R19, R16, 1.4426950216293334961 ;  /* 0x3fb8aa3b10137820 */ /* 0x000fe20000400000 */
[----:B------:R-:W-:Y:S01]  /*1260*/  FADD R16, R11, -R27 ;  /* 0x8000001b0b107221 */ /* 0x000fe20000000000 */
[----:B------:R-:W-:-:S03]  /*1270*/  FMUL R8, R8, 1.4426950216293334961 ;  /* 0x3fb8aa3b08087820 */ /* 0x000fc60000400000 */
[----:B------:R-:W-:Y:S01]  /*1280*/  FMUL R25, R16, 1.4426950216293334961 ;  /* 0x3fb8aa3b10197820 */ /* 0x000fe20000400000 */
[----:B------:R-:W0:Y:S01]  /*1290*/  MUFU.EX2 R24, R24 ;  /* 0x0000001800187308 */ /* 0x000e220000000800 */
[----:B------:R-:W-:-:S04]  /*12a0*/  FADD R16, R10, -R27 ;  /* 0x8000001b0a107221 */ /* 0x000fc80000000000 */
[----:B------:R-:W-:-:S03]  /*12b0*/  FMUL R16, R16, 1.4426950216293334961 ;  /* 0x3fb8aa3b10107820 */ /* 0x000fc60000400000 */
[----:B------:R-:W1:Y:S08]  /*12c0*/  MUFU.EX2 R6, R18 ;  /* 0x0000001200067308 */ /* 0x000e700000000800 */
[----:B------:R-:W2:Y:S01]  /*12d0*/  MUFU.EX2 R9, R17 ;  /* 0x0000001100097308 */ /* 0x000ea20000000800 */
[----:B0-----:R-:W-:-:S07]  /*12e0*/  FADD R29, R7, R24 ;  /* 0x00000018071d7221 */ /* 0x001fce0000000000 */
[----:B------:R0:W3:Y:S01]  /*12f0*/  MUFU.EX2 R11, R19 ;  /* 0x00000013000b7308 */ /* 0x0000e20000000800 */
[----:B-1----:R-:W-:-:S07]  /*1300*/  FADD R18, R6, R29 ;  /* 0x0000001d06127221 */ /* 0x002fce0000000000 */
[----:B------:R-:W1:Y:S01]  /*1310*/  MUFU.EX2 R10, R25 ;  /* 0x00000019000a7308 */ /* 0x000e620000000800 */
[----:B--2---:R-:W-:Y:S01]  /*1320*/  FADD R18, R9, R18 ;  /* 0x0000001209127221 */ /* 0x004fe20000000000 */
[----:B0-----:R-:W0:Y:S06]  /*1330*/  LDC R19, c[0x0][0x3d8] ;  /* 0x0000f600ff137b82 */ /* 0x001e2c0000000800 */
[----:B------:R-:W2:Y:S01]  /*1340*/  MUFU.EX2 R23, R16 ;  /* 0x0000001000177308 */ /* 0x000ea20000000800 */
[----:B---3--:R-:W-:-:S07]  /*1350*/  FADD R17, R11, R18 ;  /* 0x000000120b117221 */ /* 0x008fce0000000000 */
[----:B------:R3:W4:Y:S01]  /*1360*/  MUFU.EX2 R30, R8 ;  /* 0x00000008001e7308 */ /* 0x0007220000000800 */
[----:B-1----:R-:W-:-:S04]  /*1370*/  FADD R18, R10, R17 ;  /* 0x000000110a127221 */ /* 0x002fc80000000000 */
[----:B--2---:R-:W-:Y:S01]  /*1380*/  FADD R17, R23, R18 ;  /* 0x0000001217117221 */ /* 0x004fe20000000000 */
[----:B---3--:R-:W-:-:S04]  /*1390*/  SHF.R.U32.HI R8, RZ, 0x5, R31 ;  /* 0x00000005ff087819 */ /* 0x008fc8000001161f */
[----:B------:R-:W-:Y:S01]  /*13a0*/  SGXT.U32 R8, R8, 0x3 ;  /* 0x000000030808781a */ /* 0x000fe20000000000 */
[----:B----4-:R-:W-:-:S04]  /*13b0*/  FADD R17, R30, R17 ;  /* 0x000000111e117221 */ /* 0x010fc80000000000 */
[----:B0-----:R-:W-:Y:S01]  /*13c0*/  IMAD R8, R8, R19, RZ ;  /* 0x0000001308087224 */ /* 0x001fe200078e02ff */
[----:B------:R-:W0:Y:S03]  /*13d0*/  SHFL.BFLY PT, R18, R17, 0x10, 0x1f ;  /* 0x0e001f0011127f89 */ /* 0x000e2600000e0000 */
[----:B------:R-:W-:Y:S01]  /*13e0*/  IMAD R19, R19, 0x8, R8 ;  /* 0x0000000813137824 */ /* 0x000fe200078e0208 */
[----:B------:R-:W-:Y:S01]  /*13f0*/  BAR.SYNC.DEFER_BLOCKING 0x0 ;  /* 0x0000000000007b1d */ /* 0x000fe20000010000 */
[----:B------:R-:W-:Y:S01]  /*1400*/  LEA R16, P5, R8, R4, 0x1 ;  /* 0x0000000408107211 */ /* 0x000fe200078a08ff */
[----:B0-----:R-:W-:-:S03]  /*1410*/  FADD R25, R17, R18 ;  /* 0x0000001211197221 */ /* 0x001fc60000000000 */
[-C--:B------:R-:W-:Y:S02]  /*1420*/  LEA.HI.X.SX32 R17, R8, R5.reuse, 0x1, P5 ;  /* 0x0000000508117211 */ /* 0x080fe400028f0eff */
[C---:B------:R-:W-:Y:S01]  /*1430*/  LEA R18, P5, R19.reuse, R4, 0x1 ;  /* 0x0000000413127211 */ /* 0x040fe200078a08ff */
[----:B------:R0:W-:Y:S03]  /*1440*/  @!P0 STS [R12+UR12+0x800], R25 ;  /* 0x000800190c008988 */ /* 0x0001e6000800080c */
[----:B------:R-:W-:Y:S01]  /*1450*/  LEA.HI.X.SX32 R19, R19, R5, 0x1, P5 ;  /* 0x0000000513137211 */ /* 0x000fe200028f0eff */
[----:B------:R-:W-:Y:S01]  /*1460*/  BAR.SYNC.DEFER_BLOCKING 0x0 ;  /* 0x0000000000007b1d */ /* 0x000fe20000010000 */
[----:B0-----:R-:W-:-:S05]  /*1470*/  PRMT R25, RZ, 0x7610, R25 ;  /* 0x00007610ff197816 */ /* 0x001fca0000000019 */
[----:B------:R-:W0:Y:S04]  /*1480*/  @!P1 LDS R22, [R37+0x800] ;  /* 0x0008000025169984 */ /* 0x000e280000000800 */
[----:B0-----:R-:W0:Y:S02]  /*1490*/  SHFL.BFLY PT, R29, R22, 0x1, 0x1f ;  /* 0x0c201f00161d7f89 */ /* 0x001e2400000e0000 */
[--C-:B0-----:R-:W-:Y:S01]  /*14a0*/  FADD R4, R22, R29.reuse ;  /* 0x0000001d16047221 */ /* 0x101fe20000000000 */
[----:B------:R-:W-:-:S04]  /*14b0*/  PRMT R29, RZ, 0x7610, R29 ;  /* 0x00007610ff1d7816 */ /* 0x000fc8000000001d */
[----:B------:R0:W-:Y:S01]  /*14c0*/  @P2 STS [R37+0x800], R4 ;  /* 0x0008000425002388 */ /* 0x0001e20000000800 */
[----:B------:R-:W-:Y:S06]  /*14d0*/  BAR.SYNC.DEFER_BLOCKING 0x0 ;  /* 0x0000000000007b1d */ /* 0x000fec0000010000 */
[----:B------:R-:W2:Y:S04]  /*14e0*/  @P3 LDG.E.U16 R25, desc[UR22][R16.64] ;  /* 0x0000001610193981 */ /* 0x000ea8000c1e1500 */
[----:B------:R-:W3:Y:S01]  /*14f0*/  @P3 LDG.E.U16 R29, desc[UR22][R18.64] ;  /* 0x00000016121d3981 */ /* 0x000ee2000c1e1500 */
[----:B------:R-:W-:Y:S01]  /*1500*/  FADD R22, -R27, -INF ;  /* 0xff8000001b167421 */ /* 0x000fe20000000100 */
[----:B0-----:R-:W-:-:S02]  /*1510*/  F2FP.F16.F32.PACK_AB R4, R24, R7 ;  /* 0x000000071804723e */ /* 0x001fc400000000ff */
[----:B------:R0:W1:Y:S01]  /*1520*/  LDS R8, [R3+UR12+0x800] ;  /* 0x0008000c03087984 */ /* 0x0000620008000800 */
[----:B------:R-:W-:Y:S01]  /*1530*/  F2FP.F16.F32.PACK_AB R5, R9, R6 ;  /* 0x000000060905723e */ /* 0x000fe200000000ff */
[----:B------:R-:W-:Y:S01]  /*1540*/  FMUL R22, R22, 1.4426950216293334961 ;  /* 0x3fb8aa3b16167820 */ /* 0x000fe20000400000 */
[----:B------:R-:W-:Y:S01]  /*1550*/  F2FP.F16.F32.PACK_AB R6, R10, R11 ;  /* 0x0000000b0a06723e */ /* 0x000fe200000000ff */
[----:B------:R-:W-:Y:S01]  /*1560*/  BAR.SYNC.DEFER_BLOCKING 0x0 ;  /* 0x0000000000007b1d */ /* 0x000fe20000010000 */
[----:B------:R-:W-:-:S05]  /*1570*/  F2FP.F16.F32.PACK_AB R7, R30, R23 ;  /* 0x000000171e07723e */ /* 0x000fca00000000ff */
[----:B--2---:R0:W-:Y:S04]  /*1580*/  STS.U16 [R0+UR12+0x800], R25 ;  /* 0x0008001900007988 */ /* 0x0041e8000800040c */
[----:B---3--:R0:W-:Y:S01]  /*1590*/  STS.U16 [R0+UR12+0xa00], R29 ;  /* 0x000a001d00007988 */ /* 0x0081e2000800040c */
[----:B-1----:R-:W-:Y:S05]  /*15a0*/  @!P3 BRA `(.L_x_9) ;  /* 0x000000000008b947 */ /* 0x002fea0003800000 */
[----:B------:R1:W-:Y:S01]  /*15b0*/  STTM.16dp32bit_t0_t15.x4 tmem[UR13+0x10], R4 ;  /* 0x00001004000079ed */ /* 0x0003e2000890000d */
[----:B------:R1:W-:Y:S02]  /*15c0*/  STTM.16dp32bit_t16_t31.x4 tmem[UR13+0x14], R4 ;  /* 0x00001404000079ed */ /* 0x0003e4000892000d */
.L_x_9:
[----:B------:R-:W2:Y:S02]  /*15d0*/  FENCE.VIEW.ASYNC.T ;  /* 0x00000000000073c6 */ /* 0x000ea40000000200 */
[----:B--2---:R-:W-:Y:S06]  /*15e0*/  BAR.SYNC.DEFER_BLOCKING 0x0 ;  /* 0x0000000000007b1d */ /* 0x004fec0000010000 */
[----:B------:R2:W3:Y:S01]  /*15f0*/  MUFU.EX2 R9, R22 ;  /* 0x0000001600097308 */ /* 0x0004e20000000800 */
[----:B-1----:R-:W1:Y:S01]  /*1600*/  LDTM.16dp32bit_t0_t15.x4 R4, tmem[UR13] ;  /* 0x0000000d000479ee */ /* 0x002e620008900000 */
[----:B------:R-:W4:Y:S01]  /*1610*/  LDTM.16dp32bit_t16_t31.x4 R4, tmem[UR13+0x4] ;  /* 0x0000040d000479ee */ /* 0x000f220008920000 */
[----:B------:R-:W-:Y:S01]  /*1620*/  NOP ;  /* 0x0000000000007918 */ /* 0x000fe20000000000 */
[----:B------:R-:W-:Y:S05]  /*1630*/  @!P3 BRA `(.L_x_10) ;  /* 0x000000000018b947 */ /* 0x000fea0003800000 */
[C---:B-1-34-:R-:W-:Y:S01]  /*1640*/  FMUL R4, R9.reuse, R4 ;  /* 0x0000000409047220 */ /* 0x05afe20000400000 */
[C---:B------:R-:W-:Y:S01]  /*1650*/  FMUL R5, R9.reuse, R5 ;  /* 0x0000000509057220 */ /* 0x040fe20000400000 */
[C---:B------:R-:W-:Y:S01]  /*1660*/  FMUL R6, R9.reuse, R6 ;  /* 0x0000000609067220 */ /* 0x040fe20000400000 */
[----:B------:R-:W-:-:S04]  /*1670*/  FMUL R7, R9, R7 ;  /* 0x0000000709077220 */ /* 0x000fc80000400000 */
[----:B------:R1:W-:Y:S01]  /*1680*/  STTM.16dp32bit_t0_t15.x4 tmem[UR13], R4 ;  /* 0x00000004000079ed */ /* 0x0003e2000890000d */
[----:B------:R1:W-:Y:S02]  /*1690*/  STTM.16dp32bit_t16_t31.x4 tmem[UR13+0x4], R4 ;  /* 0x00000404000079ed */ /* 0x0003e4000892000d */
.L_x_10:
[----:B----4-:R-:W4:Y:S02]  /*16a0*/  FENCE.VIEW.ASYNC.T ;  /* 0x00000000000073c6 */ /* 0x010f240000000200 */
[----:B----4-:R-:W-:Y:S01]  /*16b0*/  BAR.SYNC.DEFER_BLOCKING 0x0 ;  /* 0x0000000000007b1d */ /* 0x010fe20000010000 */
[----:B---3--:R-:W-:Y:S01]  /*16c0*/  FADD R8, R9, R8 ;  /* 0x0000000809087221 */ /* 0x008fe20000000000 */
[----:B------:R-:W-:Y:S01]  /*16d0*/  UIADD3 UR6, UPT, UPT, UR12, 0x1400, URZ ;  /* 0x000014000c067890 */ /* 0x000fe2000fffe0ff */
[----:B------:R-:W-:Y:S01]  /*16e0*/  FSEL R27, R27, -INF , P3 ;  /* 0xff8000001b1b7808 */ /* 0x000fe20001800000 */
[----:B------:R-:W-:Y:S02]  /*16f0*/  UIADD3 UR15, UPT, UPT, UR10, 0x10, URZ ;  /* 0x000000100a0f7890 */ /* 0x000fe4000fffe0ff */
[----:B--2---:R-:W-:Y:S01]  /*1700*/  FSEL R22, R8, 1, P3 ;  /* 0x3f80000008167808 */ /* 0x004fe20001800000 */
[----:B------:R2:W-:Y:S06]  /*1710*/  MEMBAR.ALL.CTA ;  /* 0x0000000000007992 */ /* 0x0005ec0000008000 */
[----:B--2---:R-:W2:Y:S02]  /*1720*/  FENCE.VIEW.ASYNC.S ;  /* 0x00000000000073c6 */ /* 0x004ea40000000000 */
[----:B--2---:R-:W-:Y:S06]  /*1730*/  BAR.SYNC.DEFER_BLOCKING 0x0 ;  /* 0x0000000000007b1d */ /* 0x004fec0000010000 */
[----:B------:R-:W-:Y:S05]  /*1740*/  @!P4 BRA `(.L_x_11) ;  /* 0x000000000064c947 */ /* 0x000fea0003800000 */
[----:B------:R-:W-:Y:S01]  /*1750*/  UIADD3 UR4, UPT, UPT, UR12, 0x800, URZ ;  /* 0x000008000c047890 */ /* 0x000fe2000fffe0ff */
[----:B------:R-:W-:Y:S01]  /*1760*/  BSSY.RECONVERGENT B0, `(.L_x_12) ;  /* 0x0000016000007945 */ /* 0x000fe20003800200 */
[----:B------:R-:W-:Y:S02]  /*1770*/  ELECT P3, URZ, PT ;  /* 0x0000000000ff782f */ /* 0x000fe40003860000 */
[----:B------:R-:W-:Y:S01]  /*1780*/  USHF.R.U32.HI UR4, URZ, 0x4, UR4 ;  /* 0x00000004ff047899 */ /* 0x000fe20008011604 */
[----:B------:R-:W-:Y:S01]  /*1790*/  UMOV UR16, 0xfffffffe ;  /* 0xfffffffe00107882 */ /* 0x000fe20000000000 */
[----:B------:R-:W-:Y:S02]  /*17a0*/  UMOV UR17, 0x7fffbfdf ;  /* 0x7fffbfdf00117882 */ /* 0x000fe40000000000 */
[----:B------:R-:W-:Y:S01]  /*17b0*/  USGXT.U32 UR4, UR4, 0xe ;  /* 0x0000000e0404789a */ /* 0x000fe20008000000 */
[----:B------:R-:W-:Y:S01]  /*17c0*/  UMOV UR5, URZ ;  /* 0x000000ff00057c82 */ /* 0x000fe20008000000 */
[----:B------:R-:W-:-:S02]  /*17d0*/  UIADD3 UR18, UPT, UPT, UR10, 0x18, URZ ;  /* 0x000000180a127890 */ /* 0x000fc4000fffe0ff */
[----:B------:R-:W-:Y:S01]  /*17e0*/  UIADD3.64 UR16, UPT, UPT, UR4, -UR16, URZ ;  /* 0x8000001004107297 */ /* 0x000fe2000fffe0ff */
[----:B------:R-:W-:Y:S01]  /*17f0*/  UMOV UR26, 0x0 ;  /* 0x00000000001a7882 */ /* 0x000fe20000000000 */
[----:B------:R-:W-:Y:S01]  /*1800*/  UMOV UR27, 0x4040010 ;  /* 0x04040010001b7882 */ /* 0x000fe20000000000 */
[----:B------:R-:W-:Y:S01]  /*1810*/  UMOV UR5, 0x80004020 ;  /* 0x8000402000057882 */ /* 0x000fe20000000000 */
[----:B------:R-:W-:Y:S01]  /*1820*/  UMOV UR28, 0x0 ;  /* 0x00000000001c7882 */ /* 0x000fe20000000000 */
[----:B------:R-:W-:Y:S01]  /*1830*/  UMOV UR29, 0x4040010 ;  /* 0x04040010001d7882 */ /* 0x000fe20000000000 */
[----:B------:R2:W-:Y:S03]  /*1840*/  UTCHMMA tmem[UR15], gdesc[UR4], tmem[UR10], tmem[UR26], idesc[UR27], UPT ;  /* 0x00ff1a040f0079ea */ /* 0x0005e6000b80000a */
[----:B------:R2:W-:Y:S01]  /*1850*/  UTCHMMA tmem[UR18], gdesc[UR16], tmem[UR10], tmem[UR28], idesc[UR29], UPT ;  /* 0x00ff1c10120079ea */ /* 0x0005e2000b80000a */
[----:B------:R-:W-:Y:S05]  /*1860*/  @!P3 BRA `(.L_x_13) ;  /* 0x000000000014b947 */ /* 0x000fea0003800000 */
[----:B--2---:R-:W-:Y:S01]  /*1870*/  UMOV UR4, UR6 ;  /* 0x0000000600047c82 */ /* 0x004fe20008000000 */
[----:B------:R-:W-:Y:S02]  /*1880*/  UMOV UR5, URZ ;  /* 0x000000ff00057c82 */ /* 0x000fe40008000000 */
[----:B------:R-:W-:Y:S02]  /*1890*/  UMOV UR4, UR4 ;  /* 0x0000000400047c82 */ /* 0x000fe40008000000 */
[----:B------:R3:W-:Y:S01]  /*18a0*/  UTCBAR [UR4], URZ ;  /* 0x000000ff040073e9 */ /* 0x0007e200080000ff */
[----:B------:R-:W-:Y:S02]  /*18b0*/  NOP ;  /* 0x0000000000007918 */ /* 0x000fe40000000000 */
.L_x_13:
[----:B--23--:R-:W-:Y:S05]  /*18c0*/  BSYNC.RECONVERGENT B0 ;  /* 0x0000000000007941 */ /* 0x00cfea0003800200 */
.L_x_12:
[----:B------:R-:W-:Y:S05]  /*18d0*/  BRA `(.L_x_14) ;  /* 0x0000000000087947 */ /* 0x000fea0003800000 */
.L_x_11:
[----:B------:R-:W-:-:S09]  /*18e0*/  UISETP.GE.AND UP0, UPT, UR11, URZ, UPT ;  /* 0x000000ff0b00728c */ /* 0x000fd2000bf06270 */
[----:B------:R-:W-:Y:S05]  /*18f0*/  BRA.U !UP0, `(.L_x_15) ;  /* 0x0000000d08fc7547 */ /* 0x000fea000b800000 */
.L_x_14:
[----:B------:R-:W-:Y:S01]  /*1900*/  UIADD3 UR4, UPT, UPT, UR12, 0x1000, URZ ;  /* 0x000010000c047890 */ /* 0x000fe2000fffe0ff */
[----:B0-----:R-:W-:Y:S01]  /*1910*/  IMAD.MOV.U32 R29, RZ, RZ, RZ ;  /* 0x000000ffff1d7224 */ /* 0x001fe200078e00ff */
[----:B------:R-:W-:Y:S02]  /*1920*/  USHF.L.U32 UR25, UR25, 0x5, URZ ;  /* 0x0000000519197899 */ /* 0x000fe400080006ff */
[----:B------:R-:W-:Y:S02]  /*1930*/  USHF.R.U32.HI UR4, URZ, 0x4, UR4 ;  /* 0x00000004ff047899 */ /* 0x000fe40008011604 */
[----:B------:R-:W-:Y:S02]  /*1940*/  USHF.L.U32 UR26, UR9, 0x5, URZ ;  /* 0x00000005091a7899 */ /* 0x000fe400080006ff */
[----:B------:R-:W-:Y:S01]  /*1950*/  USHF.R.U32.HI UR33, URZ, 0x4, UR12 ;  /* 0x00000004ff217899 */ /* 0x000fe2000801160c */
[----:B------:R-:W-:Y:S01]  /*1960*/  IMAD.U32 R23, RZ, RZ, UR25 ;  /* 0x00000019ff177e24 */ /* 0x000fe2000f8e00ff */
[----:B------:R-:W-:-:S02]  /*1970*/  USHF.R.U32.HI UR24, URZ, 0x4, UR8 ;  /* 0x00000004ff187899 */ /* 0x000fc40008011608 */
[----:B------:R-:W-:Y:S01]  /*1980*/  USGXT.U32 UR4, UR4, 0xe ;  /* 0x0000000e0404789a */ /* 0x000fe20008000000 */
[----:B------:R-:W-:Y:S01]  /*1990*/  UMOV UR16, 0xfffffffe ;  /* 0xfffffffe00107882 */ /* 0x000fe20000000000 */
[----:B------:R-:W-:Y:S01]  /*19a0*/  UMOV UR17, 0x7fffbfdf ;  /* 0x7fffbfdf00117882 */ /* 0x000fe20000000000 */
[----:B------:R-:W-:Y:S01]  /*19b0*/  UMOV UR5, URZ ;  /* 0x000000ff00057c82 */ /* 0x000fe20008000000 */
[----:B------:R-:W-:Y:S01]  /*19c0*/  UMOV UR29, UR6 ;  /* 0x00000006001d7c82 */ /* 0x000fe20008000000 */
[----:B------:R-:W0:Y:S01]  /*19d0*/  LDCU UR38, c[0x0][0x3a8] ;  /* 0x00007500ff2677ac */ /* 0x000e220008000800 */
[----:B------:R-:W-:Y:S01]  /*19e0*/  UISETP.NE.U32.AND UP3, UPT, UR20, URZ, UPT ;  /* 0x000000ff1400728c */ /* 0x000fe2000bf65070 */
[----:B------:R-:W-:Y:S01]  /*19f0*/  UMOV UR27, 0x1 ;  /* 0x00000001001b7882 */ /* 0x000fe20000000000 */
[----:B------:R-:W-:Y:S02]  /*1a00*/  USGXT.U32 UR33, UR33, 0xe ;  /* 0x0000000e2121789a */ /* 0x000fe40008000000 */
[----:B------:R-:W-:-:S02]  /*1a10*/  USGXT.U32 UR24, UR24, 0xe ;  /* 0x0000000e1818789a */ /* 0x000fc40008000000 */
[----:B------:R-:W-:Y:S01]  /*1a20*/  UIADD3.64 UR16, UPT, UPT, UR4, -UR16, URZ ;  /* 0x8000001004107297 */ /* 0x000fe2000fffe0ff */
[----:B------:R-:W-:Y:S01]  /*1a30*/  UMOV UR34, 0xffffffe0 ;  /* 0xffffffe000227882 */ /* 0x000fe20000000000 */
[----:B------:R-:W-:Y:S01]  /*1a40*/  UMOV UR35, 0xffffffff ;  /* 0xffffffff00237882 */ /* 0x000fe20000000000 */
[----:B------:R-:W-:Y:S01]  /*1a50*/  UMOV UR6, URZ ;  /* 0x000000ff00067c82 */ /* 0x000fe20008000000 */
[----:B------:R-:W-:-:S08]  /*1a60*/  UMOV UR28, UR26 ;  /* 0x0000001a001c7c82 */ /* 0x000fd00008000000 */
.L_x_20:
[----:B-1----:R-:W-:Y:S01]  /*1a70*/  IMAD.U32 R5, RZ, RZ, UR28 ;  /* 0x0000001cff057e24 */ /* 0x002fe2000f8e00ff */
[----:B------:R-:W1:Y:S01]  /*1a80*/  S2R R8, SR_TID.X ;  /* 0x0000000000087919 */ /* 0x000e620000002100 */
[----:B------:R-:W-:Y:S02]  /*1a90*/  IMAD.U32 R7, RZ, RZ, UR28 ;  /* 0x0000001cff077e24 */ /* 0x000fe4000f8e00ff */
[----:B------:R-:W-:-:S04]  /*1aa0*/  IMAD.WIDE R4, R5, 0x2, R20 ;  /* 0x0000000205047825 */ /* 0x000fc800078e0214 */
[----:B------:R-:W-:Y:S02]  /*1ab0*/  IMAD.WIDE R6, R7, 0x2, R14 ;  /* 0x0000000207067825 */ /* 0x000fe400078e020e */
[----:B------:R-:W2:Y:S04]  /*1ac0*/  LDG.E.U16 R4, desc[UR22][R4.64] ;  /* 0x0000001604047981 */ /* 0x000ea8000c1e1500 */
[----:B------:R-:W3:Y:S01]  /*1ad0*/  LDG.E.U16 R6, desc[UR22][R6.64] ;  /* 0x0000001606067981 */ /* 0x000ee2000c1e1500 */
[----:B------:R-:W-:Y:S01]  /*1ae0*/  UMOV UR8, 0x1 ;  /* 0x0000000100087882 */ /* 0x000fe20000000000 */
[----:B------:R-:W-:Y:S01]  /*1af0*/  IADD3 R30, P3, PT, R26, UR34, RZ ;  /* 0x000000221a1e7c10 */ /* 0x000fe2000ff7e0ff */
[----:B------:R-:W-:-:S04]  /*1b00*/  @!UP2 UIADD3 UR8, UPT, UPT, -UR8, 0x100000, URZ ;  /* 0x001000000808a890 */ /* 0x000fc8000fffe1ff */
[----:B------:R-:W-:Y:S02]  /*1b10*/  @!UP2 USHF.L.U32 UR9, UR8, 0xb, URZ ;  /* 0x0000000b0809a899 */ /* 0x000fe400080006ff */
[----:B------:R-:W-:Y:S01]  /*1b20*/  @!UP2 USHF.L.U32 UR8, UR8, 0x1, URZ ;  /* 0x000000010808a899 */ /* 0x000fe200080006ff */
[----:B------:R-:W-:Y:S01]  /*1b30*/  IMAD.X R32, RZ, RZ, UR35, P3 ;  /* 0x00000023ff207e24 */ /* 0x000fe200098e06ff */
[----:B-1----:R-:W-:-:S13]  /*1b40*/  LOP3.LUT P4, RZ, R8, 0xff, RZ, 0xc0, !PT ;  /* 0x000000ff08ff7812 */ /* 0x002fda000788c0ff */
[----:B------:R-:W-:Y:S01]  /*1b50*/  VOTEU.ALL UP0, P4 ;  /* 0x0000000000ff7886 */ /* 0x000fe20002000000 */
[----:B--2---:R1:W-:Y:S04]  /*1b60*/  STS.U16 [R13+UR12+0xc00], R4 ;  /* 0x000c00040d007988 */ /* 0x0043e8000800040c */
[----:B---3--:R1:W-:Y:S01]  /*1b70*/  STS.U16 [R13+UR12+0xe00], R6 ;  /* 0x000e00060d007988 */ /* 0x0083e2000800040c */
[----:B------:R2:W-:Y:S06]  /*1b80*/  MEMBAR.ALL.CTA ;  /* 0x0000000000007992 */ /* 0x0005ec0000008000 */
[----:B--2---:R-:W-:Y:S04]  /*1b90*/  FENCE.VIEW.ASYNC.S ;  /* 0x00000000000073c6 */ /* 0x004fe80000000000 */
[----:B------:R-:W2:Y:S02]  /*1ba0*/  FENCE.VIEW.ASYNC.S ;  /* 0x00000000000073c6 */ /* 0x000ea40000000000 */
[----:B--2---:R1:W2:Y:S02]  /*1bb0*/  @!UP0 SYNCS.EXCH.64 URZ, [UR12+0x1410], UR8 ;  /* 0x001410080cff85b2 */ /* 0x0042a40008000100 */
[----:B--2---:R-:W-:Y:S06]  /*1bc0*/  BAR.SYNC.DEFER_BLOCKING 0x0 ;  /* 0x0000000000007b1d */ /* 0x004fec0000010000 */
[----:B-1----:R-:W-:Y:S05]  /*1bd0*/  BRA.U UP3, `(.L_x_16) ;  /* 0x0000000103307547 */ /* 0x002fea000b800000 */
[----:B------:R-:W-:Y:S01]  /*1be0*/  UIADD3 UR8, UPT, UPT, UR12, 0x1410, URZ ;  /* 0x000014100c087890 */ /* 0x000fe2000fffe0ff */
[----:B------:R-:W-:Y:S01]  /*1bf0*/  UMOV UR9, URZ ;  /* 0x000000ff00097c82 */ /* 0x000fe20008000000 */
[----:B------:R-:W-:Y:S01]  /*1c00*/  UMOV UR20, UR33 ;  /* 0x0000002100147c82 */ /* 0x000fe20008000000 */
[----:B------:R-:W-:Y:S01]  /*1c10*/  UMOV UR21, 0x40004040 ;  /* 0x4000404000157882 */ /* 0x000fe20000000000 */
[----:B------:R-:W-:Y:S01]  /*1c20*/  UMOV UR18, UR24 ;  /* 0x0000001800127c82 */ /* 0x000fe20008000000 */
[----:B------:R-:W-:Y:S01]  /*1c30*/  UMOV UR19, 0xc0004010 ;  /* 0xc000401000137882 */ /* 0x000fe20000000000 */
[----:B------:R-:W-:Y:S01]  /*1c40*/  UMOV UR36, 0x0 ;  /* 0x0000000000247882 */ /* 0x000fe20000000000 */
[----:B------:R-:W-:Y:S01]  /*1c50*/  UMOV UR37, 0x4088010 ;  /* 0x0408801000257882 */ /* 0x000fe20000000000 */
[----:B------:R-:W-:Y:S01]  /*1c60*/  UMOV UR8, UR8 ;  /* 0x0000000800087c82 */ /* 0x000fe20008000000 */
[----:B------:R1:W-:Y:S01]  /*1c70*/  UTCHMMA gdesc[UR20], gdesc[UR18], tmem[UR31], tmem[UR36], idesc[UR37], !UPT ;  /* 0x00ff2412140075ea */ /* 0x0003e2000f80001f */
[----:B------:R1:W-:Y:S01]  /*1c80*/  UTCBAR [UR8], URZ ;  /* 0x000000ff080073e9 */ /* 0x0003e200080000ff */
[----:B------:R-:W-:-:S02]  /*1c90*/  NOP ;  /* 0x0000000000007918 */ /* 0x000fc40000000000 */
.L_x_16:
[----:B------:R-:W2:Y:S01]  /*1ca0*/  SYNCS.PHASECHK.TRANS64.TRYWAIT P3, [UR12+0x1410], RZ ;  /* 0x001410ffff0075a7 */ /* 0x000ea2000806110c */
[C---:B------:R-:W-:Y:S02]  /*1cb0*/  IADD3 R5, P4, PT, R30.reuse, 0x42, RZ ;  /* 0x000000421e057810 */ /* 0x040fe40007f9e0ff */
[----:B------:R-:W-:-:S03]  /*1cc0*/  IADD3 R9, P5, PT, R30, 0x40, RZ ;  /* 0x000000401e097810 */ /* 0x000fc60007fbe0ff */
[--C-:B------:R-:W-:Y:S01]  /*1cd0*/  IMAD.X R35, RZ, RZ, R32.reuse, P4 ;  /* 0x000000ffff237224 */ /* 0x100fe200020e0620 */
[C---:B------:R-:W-:Y:S01]  /*1ce0*/  IADD3 R4, P4, PT, R30.reuse, 0x44, RZ ;  /* 0x000000441e047810 */ /* 0x040fe20007f9e0ff */
[----:B------:R-:W-:Y:S01]  /*1cf0*/  IMAD.X R8, RZ, RZ, R32, P5 ;  /* 0x000000ffff087224 */ /* 0x000fe200028e0620 */
[----:B------:R-:W-:-:S03]  /*1d00*/  IADD3 R31, P5, PT, R30, 0x43, RZ ;  /* 0x000000431e1f7810 */ /* 0x000fc60007fbe0ff */
[--C-:B------:R-:W-:Y:S01]  /*1d10*/  IMAD.X R11, RZ, RZ, R32.reuse, P4 ;  /* 0x000000ffff0b7224 */ /* 0x100fe200020e0620 */
[----:B------:R-:W-:Y:S01]  /*1d20*/  IADD3 R7, P4, PT, R30, 0x45, RZ ;  /* 0x000000451e077810 */ /* 0x000fe20007f9e0ff */
[----:B------:R-:W-:Y:S01]  /*1d30*/  IMAD.X R10, RZ, RZ, R32, P5 ;  /* 0x000000ffff0a7224 */ /* 0x000fe200028e0620 */
[----:B------:R-:W-:-:S03]  /*1d40*/  ISETP.GT.U32.AND P5, PT, R5, R2, PT ;  /* 0x000000020500720c */ /* 0x000fc60003fa4070 */
[----:B------:R-:W-:Y:S01]  /*1d50*/  IMAD.X R34, RZ, RZ, R32, P4 ;  /* 0x000000ffff227224 */ /* 0x000fe200020e0620 */
[----:B------:R-:W-:Y:S02]  /*1d60*/  IADD3 R6, P4, PT, R30, 0x46, RZ ;  /* 0x000000461e067810 */ /* 0x000fe40007f9e0ff */
[----:B------:R-:W-:-:S03]  /*1d70*/  ISETP.GT.U32.AND.EX P5, PT, R35, RZ, PT, P5 ;  /* 0x000000ff2300720c */ /* 0x000fc60003fa4150 */
[----:B------:R-:W-:Y:S01]  /*1d80*/  IMAD.X R33, RZ, RZ, R32, P4 ;  /* 0x000000ffff217224 */ /* 0x000fe200020e0620 */
[----:B------:R-:W-:Y:S02]  /*1d90*/  IADD3 R5, P4, PT, R30, 0x47, RZ ;  /* 0x000000471e057810 */ /* 0x000fe40007f9e0ff */
[----:B------:R-:W-:-:S03]  /*1da0*/  P2R R35, PR, RZ, 0x20 ;  /* 0x00000020ff237803 */ /* 0x000fc60000000000 */
[----:B------:R-:W-:Y:S01]  /*1db0*/  IMAD.X R32, RZ, RZ, R32, P4 ;  /* 0x000000ffff207224 */ /* 0x000fe200020e0620 */
[----:B------:R-:W-:Y:S01]  /*1dc0*/  ISETP.GT.U32.AND P4, PT, R31, R2, PT ;  /* 0x000000021f00720c */ /* 0x000fe20003f84070 */
[----:B--2---:R-:W-:-:S12]  /*1dd0*/  @!P3 BRA `(.L_x_17) ;  /* 0x0000001400a0b947 */ /* 0x004fd80003800000 */
.L_x_25:
[----:B------:R-:W-:Y:S01]  /*1de0*/  BAR.SYNC.DEFER_BLOCKING 0x0 ;  /* 0x0000000000007b1d */ /* 0x000fe20000010000 */
[-C--:B------:R-:W-:Y:S01]  /*1df0*/  ISETP.GT.U32.AND P3, PT, R4, R2.reuse, PT ;  /* 0x000000020400720c */ /* 0x080fe20003f64070 */
[----:B------:R-:W-:Y:S01]  /*1e00*/  IMAD.U32 R29, R29, -0x80000000, RZ ;  /* 0x800000001d1d7824 */ /* 0x000fe200078e00ff */
[----:B------:R-:W-:Y:S02]  /*1e10*/  P2R R36, PR, RZ, 0x1 ;  /* 0x00000001ff247803 */ /* 0x000fe40000000000 */
[----:B------:R-:W-:Y:S02]  /*1e20*/  P2R R31, PR, RZ, 0x4 ;  /* 0x00000004ff1f7803 */ /* 0x000fe40000000000 */
[----:B------:R-:W-:Y:S02]  /*1e30*/  ISETP.GT.U32.AND.EX P0, PT, R10, RZ, PT, P4 ;  /* 0x000000ff0a00720c */ /* 0x000fe40003f04140 */
[----:B------:R-:W-:Y:S02]  /*1e40*/  ISETP.GT.U32.AND.EX P2, PT, R11, RZ, PT, P3 ;  /* 0x000000ff0b00720c */ /* 0x000fe40003f44130 */
[----:B------:R-:W-:-:S02]  /*1e50*/  ISETP.GT.U32.AND P3, PT, R9, R2, PT ;  /* 0x000000020900720c */ /* 0x000fc40003f64070 */
[----:B------:R-:W-:Y:S02]  /*1e60*/  P2R R30, PR, RZ, 0x2 ;  /* 0x00000002ff1e7803 */ /* 0x000fe40000000000 */
[----:B------:R-:W-:Y:S02]  /*1e70*/  ISETP.NE.AND P1, PT, R35, RZ, PT ;  /* 0x000000ff2300720c */ /* 0x000fe40003f25270 */
[----:B------:R-:W-:Y:S02]  /*1e80*/  P2R R35, PR, RZ, 0x1 ;  /* 0x00000001ff237803 */ /* 0x000fe40000000000 */
[----:B------:R-:W-:Y:S02]  /*1e90*/  ISETP.GT.U32.AND.EX P0, PT, R8, RZ, PT, P3 ;  /* 0x000000ff0800720c */ /* 0x000fe40003f04130 */
[-C--:B------:R-:W-:Y:S02]  /*1ea0*/  ISETP.GE.U32.AND P3, PT, R9, R2.reuse, PT ;  /* 0x000000020900720c */ /* 0x080fe40003f66070 */
[----:B------:R-:W-:-:S02]  /*1eb0*/  ISETP.GT.U32.AND P4, PT, R7, R2, PT ;  /* 0x000000020700720c */ /* 0x000fc40003f84070 */
[----:B------:R-:W-:Y:S02]  /*1ec0*/  ISETP.GE.U32.AND.EX P3, PT, R8, RZ, PT, P3 ;  /* 0x000000ff0800720c */ /* 0x000fe40003f66130 */
[-C--:B------:R-:W-:Y:S02]  /*1ed0*/  ISETP.GT.U32.AND P5, PT, R6, R2.reuse, PT ;  /* 0x000000020600720c */ /* 0x080fe40003fa4070 */
[----:B------:R-:W-:Y:S02]  /*1ee0*/  ISETP.GT.U32.AND P6, PT, R5, R2, PT ;  /* 0x000000020500720c */ /* 0x000fe40003fc4070 */
[----:B------:R-:W-:Y:S01]  /*1ef0*/  LDTM.16dp32bit_t0_t15.x8 R4, tmem[UR14] ;  /* 0x0000000e000479ee */ /* 0x000fe20008980000 */
[----:B------:R-:W2:Y:S01]  /*1f00*/  LDTM.16dp32bit_t16_t31.x8 R4, tmem[UR14+0x8] ;  /* 0x0000080e000479ee */ /* 0x000ea200089a0000 */
[----:B------:R-:W-:Y:S02]  /*1f10*/  ISETP.GT.U32.AND.EX P4, PT, R34, RZ, PT, P4 ;  /* 0x000000ff2200720c */ /* 0x000fe40003f84140 */
[----:B------:R-:W-:-:S02]  /*1f20*/  ISETP.GT.U32.AND.EX P5, PT, R33, RZ, PT, P5 ;  /* 0x000000ff2100720c */ /* 0x000fc40003fa4150 */
[----:B------:R-:W-:Y:S01]  /*1f30*/  ISETP.GT.U32.AND.EX P6, PT, R32, RZ, PT, P6 ;  /* 0x000000ff2000720c */ /* 0x000fe20003fc4160 */
[----:B0-2---:R-:W-:Y:S01]  /*1f40*/  FMUL R5, R5, UR38 ;  /* 0x0000002605057c20 */ /* 0x005fe20008400000 */
[----:B------:R-:W-:Y:S01]  /*1f50*/  FMUL R4, R4, UR38 ;  /* 0x0000002604047c20 */ /* 0x000fe20008400000 */
[----:B------:R-:W-:Y:S01]  /*1f60*/  FMUL R6, R6, UR38 ;  /* 0x0000002606067c20 */ /* 0x000fe20008400000 */
[----:B------:R-:W-:Y:S01]  /*1f70*/  FMUL R8, R8, UR38 ;  /* 0x0000002608087c20 */ /* 0x000fe20008400000 */
[----:B------:R-:W-:Y:S01]  /*1f80*/  FMUL R7, R7, UR38 ;  /* 0x0000002607077c20 */ /* 0x000fe20008400000 */
[----:B------:R-:W-:Y:S01]  /*1f90*/  FSEL R5, R5, -INF , !P3 ;  /* 0xff80000005057808 */ /* 0x000fe20005800000 */
[----:B------:R-:W-:Y:S01]  /*1fa0*/  FMUL R9, R9, UR38 ;  /* 0x0000002609097c20 */ /* 0x000fe20008400000 */
[----:B------:R-:W-:Y:S01]  /*1fb0*/  FSEL R4, R4, -INF , !P0 ;  /* 0xff80000004047808 */ /* 0x000fe20004000000 */
[----:B------:R-:W-:Y:S01]  /*1fc0*/  FMUL R10, R10, UR38 ;  /* 0x000000260a0a7c20 */ /* 0x000fe20008400000 */
[----:B------:R-:W-:-:S02]  /*1fd0*/  ISETP.NE.AND P3, PT, R35, RZ, PT ;  /* 0x000000ff2300720c */ /* 0x000fc40003f65270 */
[----:B------:R-:W-:Y:S02]  /*1fe0*/  FSEL R6, R6, -INF , !P1 ;  /* 0xff80000006067808 */ /* 0x000fe40004800000 */
[----:B------:R-:W-:Y:S02]  /*1ff0*/  ISETP.NE.AND P1, PT, R30, RZ, PT ;  /* 0x000000ff1e00720c */ /* 0x000fe40003f25270 */
[----:B------:R-:W-:Y:S02]  /*2000*/  ISETP.NE.AND P0, PT, R36, RZ, PT ;  /* 0x000000ff2400720c */ /* 0x000fe40003f05270 */
[----:B------:R-:W-:Y:S01]  /*2010*/  FSEL R30, R8, -INF , !P2 ;  /* 0xff800000081e7808 */ /* 0x000fe20005000000 */
[----:B------:R-:W0:Y:S01]  /*2020*/  S2R R36, SR_TID.X ;  /* 0x0000000000247919 */ /* 0x000e220000002100 */
[----:B------:R-:W-:Y:S01]  /*2030*/  ISETP.NE.AND P2, PT, R31, RZ, PT ;  /* 0x000000ff1f00720c */ /* 0x000fe20003f45270 */
[----:B------:R-:W-:Y:S01]  /*2040*/  FMUL R8, R11, UR38 ;  /* 0x000000260b087c20 */ /* 0x000fe20008400000 */
[----:B------:R-:W-:-:S02]  /*2050*/  FSEL R7, R7, -INF , !P3 ;  /* 0xff80000007077808 */ /* 0x000fc40005800000 */
[----:B------:R-:W-:Y:S02]  /*2060*/  FMNMX3 R31, R4, R5, R6, !PT ;  /* 0x00000005041f7276 */ /* 0x000fe40007800006 */
[----:B------:R-:W-:Y:S02]  /*2070*/  FSEL R11, R9, -INF , !P4 ;  /* 0xff800000090b7808 */ /* 0x000fe40006000000 */
[----:B------:R-:W-:Y:S02]  /*2080*/  FSEL R34, R10, -INF , !P5 ;  /* 0xff8000000a227808 */ /* 0x000fe40006800000 */
[----:B------:R-:W-:Y:S02]  /*2090*/  FMNMX3 R31, R31, R7, R30, !PT ;  /* 0x000000071f1f7276 */ /* 0x000fe4000780001e */
[----:B------:R-:W-:Y:S02]  /*20a0*/  FSEL R9, R8, -INF , !P6 ;  /* 0xff80000008097808 */ /* 0x000fe40007000000 */
[----:B------:R-:W-:-:S04]  /*20b0*/  FMNMX3 R8, R31, R11, R34, !PT ;  /* 0x0000000b1f087276 */ /* 0x000fc80007800022 */
[----:B------:R-:W-:-:S05]  /*20c0*/  FMNMX R8, R9, R8, !PT ;  /* 0x0000000809087209 */ /* 0x000fca0007800000 */
[----:B------:R-:W2:Y:S01]  /*20d0*/  SHFL.BFLY PT, R31, R8, 0x10, 0x1f ;  /* 0x0e001f00081f7f89 */ /* 0x000ea200000e0000 */
[----:B0-----:R-:W-:-:S13]  /*20e0*/  LOP3.LUT P3, RZ, R36, 0xff, RZ, 0xc0, !PT ;  /* 0x000000ff24ff7812 */ /* 0x001fda000786c0ff */
[----:B------:R-:W0:Y:S01]  /*20f0*/  @!P3 SYNCS.CCTL.IV [UR12+0x1410] ;  /* 0x00141000ff00b9b1 */ /* 0x000e22000800000c */
[----:B------:R-:W-:Y:S01]  /*2100*/  NOP ;  /* 0x0000000000007918 */ /* 0x000fe20000000000 */
[----:B--2---:R-:W-:-:S05]  /*2110*/  FMNMX R33, R8, R31, !PT ;  /* 0x0000001f08217209 */ /* 0x004fca0007800000 */
[----:B0-----:R-:W-:Y:S01]  /*2120*/  @!P0 STS [R12+UR12+0xc00], R33 ;  /* 0x000c00210c008988 */ /* 0x001fe2000800080c */
[----:B------:R-:W-:Y:S06]  /*2130*/  BAR.SYNC.DEFER_BLOCKING 0x0 ;  /* 0x0000000000007b1d */ /* 0x000fec0000010000 */
[----:B------:R-:W0:Y:S04]  /*2140*/  @!P1 LDS R24, [R37+0xc00] ;  /* 0x000c000025189984 */ /* 0x000e280000000800 */
[----:B0-----:R-:W0:Y:S02]  /*2150*/  SHFL.BFLY PT, R31, R24, 0x1, 0x1f ;  /* 0x0c201f00181f7f89 */ /* 0x001e2400000e0000 */
[----:B0-----:R-:W-:-:S05]  /*2160*/  FMNMX R32, R24, R31, !PT ;  /* 0x0000001f18207209 */ /* 0x001fca0007800000 */
[----:B------:R-:W-:Y:S01]  /*2170*/  @P2 STS [R37+0xc00], R32 ;  /* 0x000c002025002388 */ /* 0x000fe20000000800 */
[----:B------:R-:W-:Y:S06]  /*2180*/  BAR.SYNC.DEFER_BLOCKING 0x0 ;  /* 0x0000000000007b1d */ /* 0x000fec0000010000 */
[----:B------:R-:W0:Y:S02]  /*2190*/  LDS R8, [R3+UR12+0xc00] ;  /* 0x000c000c03087984 */ /* 0x000e240008000800 */
[----:B0-----:R-:W-:-:S05]  /*21a0*/  FMNMX R8, R8, R27, !PT ;  /* 0x0000001b08087209 */ /* 0x001fca0007800000 */
[--C-:B------:R-:W-:Y:S01]  /*21b0*/  FADD R4, R4, -R8.reuse ;  /* 0x8000000804047221 */ /* 0x100fe20000000000 */
[--C-:B------:R-:W-:Y:S01]  /*21c0*/  FADD R5, R5, -R8.reuse ;  /* 0x8000000805057221 */ /* 0x100fe20000000000 */
[--C-:B------:R-:W-:Y:S01]  /*21d0*/  FADD R7, R7, -R8.reuse ;  /* 0x8000000807077221 */ /* 0x100fe20000000000 */
[--C-:B------:R-:W-:Y:S01]  /*21e0*/  FADD R30, R30, -R8.reuse ;  /* 0x800000081e1e7221 */ /* 0x100fe20000000000 */
[----:B------:R-:W-:Y:S01]  /*21f0*/  FMUL R10, R4, 1.4426950216293334961 ;  /* 0x3fb8aa3b040a7820 */ /* 0x000fe20000400000 */
[----:B------:R-:W-:Y:S01]  /*2200*/  FMUL R5, R5, 1.4426950216293334961 ;  /* 0x3fb8aa3b05057820 */ /* 0x000fe20000400000 */
[--C-:B------:R-:W-:Y:S01]  /*2210*/  FADD R4, R6, -R8.reuse ;  /* 0x8000000806047221 */ /* 0x100fe20000000000 */
[----:B------:R-:W-:Y:S01]  /*2220*/  FMUL R33, R7, 1.4426950216293334961 ;  /* 0x3fb8aa3b07217820 */ /* 0x000fe20000400000 */
[----:B------:R-:W-:Y:S01]  /*2230*/  FMUL R31, R30, 1.4426950216293334961 ;  /* 0x3fb8aa3b1e1f7820 */ /* 0x000fe20000400000 */
[----:B------:R-:W-:Y:S01]  /*2240*/  MUFU.EX2 R6, R5 ;  /* 0x0000000500067308 */ /* 0x000fe20000000800 */
[----:B------:R-:W-:Y:S01]  /*2250*/  FMUL R4, R4, 1.4426950216293334961 ;  /* 0x3fb8aa3b04047820 */ /* 0x000fe20000400000 */
[--C-:B------:R-:W-:Y:S01]  /*2260*/  FADD R11, R11, -R8.reuse ;  /* 0x800000080b0b7221 */ /* 0x100fe20000000000 */
[--C-:B------:R-:W-:Y:S01]  /*2270*/  FADD R34, R34, -R8.reuse ;  /* 0x8000000822227221 */ /* 0x100fe20000000000 */
[----:B------:R-:W-:-:S02]  /*2280*/  FADD R9, R9, -R8 ;  /* 0x8000000809097221 */ /* 0x000fc40000000000 */
[----:B------:R-:W-:Y:S01]  /*2290*/  FMUL R30, R11, 1.4426950216293334961 ;  /* 0x3fb8aa3b0b1e7820 */ /* 0x000fe20000400000 */
[----:B------:R-:W-:Y:S01]  /*22a0*/  FMUL R7, R34, 1.4426950216293334961 ;  /* 0x3fb8aa3b22077820 */ /* 0x000fe20000400000 */
[----:B------:R-:W0:Y:S01]  /*22b0*/  MUFU.EX2 R10, R10 ;  /* 0x0000000a000a7308 */ /* 0x000e220000000800 */
[----:B------:R-:W-:-:S07]  /*22c0*/  FMUL R9, R9, 1.4426950216293334961 ;  /* 0x3fb8aa3b09097820 */ /* 0x000fce0000400000 */
[----:B------:R-:W2:Y:S08]  /*22d0*/  MUFU.EX2 R32, R4 ;  /* 0x0000000400207308 */ /* 0x000eb00000000800 */
[----:B------:R-:W3:Y:S01]  /*22e0*/  MUFU.EX2 R33, R33 ;  /* 0x0000002100217308 */ /* 0x000ee20000000800 */
[----:B0-----:R-:W-:-:S07]  /*22f0*/  FADD R5, R10, R6 ;  /* 0x000000060a057221 */ /* 0x001fce0000000000 */
[----:B------:R-:W0:Y:S01]  /*2300*/  MUFU.EX2 R31, R31 ;  /* 0x0000001f001f7308 */ /* 0x000e220000000800 */
[----:B--2---:R-:W-:-:S07]  /*2310*/  FADD R4, R32, R5 ;  /* 0x0000000520047221 */ /* 0x004fce0000000000 */
[----:B------:R-:W2:Y:S01]  /*2320*/  MUFU.EX2 R30, R30 ;  /* 0x0000001e001e7308 */ /* 0x000ea20000000800 */
[----:B---3--:R-:W-:-:S07]  /*2330*/  FADD R4, R33, R4 ;  /* 0x0000000421047221 */ /* 0x008fce0000000000 */
[----:B------:R-:W3:Y:S01]  /*2340*/  MUFU.EX2 R7, R7 ;  /* 0x0000000700077308 */ /* 0x000ee20000000800 */
[----:B0-----:R-:W-:-:S07]  /*2350*/  FADD R5, R31, R4 ;  /* 0x000000041f057221 */ /* 0x001fce0000000000 */
[----:B------:R-:W0:Y:S01]  /*2360*/  MUFU.EX2 R11, R9 ;  /* 0x00000009000b7308 */ /* 0x000e220000000800 */
[----:B--2---:R-:W-:Y:S01]  /*2370*/  FADD R4, R30, R5 ;  /* 0x000000051e047221 */ /* 0x004fe20000000000 */
[----:B------:R-:W-:Y:S03]  /*2380*/  BAR.SYNC.DEFER_BLOCKING 0x0 ;  /* 0x0000000000007b1d */ /* 0x000fe60000010000 */
[----:B---3--:R-:W-:-:S04]  /*2390*/  FADD R4, R7, R4 ;  /* 0x0000000407047221 */ /* 0x008fc80000000000 */
[----:B0-----:R-:W-:-:S05]  /*23a0*/  FADD R4, R11, R4 ;  /* 0x000000040b047221 */ /* 0x001fca0000000000 */
[----:B------:R-:W0:Y:S02]  /*23b0*/  SHFL.BFLY PT, R5, R4, 0x10, 0x1f ;  /* 0x0e001f0004057f89 */ /* 0x000e2400000e0000 */
[----:B0-----:R-:W-:-:S05]  /*23c0*/  FADD R5, R4, R5 ;  /* 0x0000000504057221 */ /* 0x001fca0000000000 */
[----:B------:R-:W-:Y:S01]  /*23d0*/  @!P0 STS [R12+UR12+0xc00], R5 ;  /* 0x000c00050c008988 */ /* 0x000fe2000800080c */
[----:B------:R-:W-:Y:S06]  /*23e0*/  BAR.SYNC.DEFER_BLOCKING 0x0 ;  /* 0x0000000000007b1d */ /* 0x000fec0000010000 */
[----:B------:R-:W0:Y:S04]  /*23f0*/  @!P1 LDS R25, [R37+0xc00] ;  /* 0x000c000025199984 */ /* 0x000e280000000800 */
[----:B0-----:R-:W0:Y:S02]  /*2400*/  SHFL.BFLY PT, R34, R25, 0x1, 0x1f ;  /* 0x0c201f0019227f89 */ /* 0x001e2400000e0000 */
[----:B0-----:R-:W-:-:S05]  /*2410*/  FADD R34, R25, R34 ;  /* 0x0000002219227221 */ /* 0x001fca0000000000 */
[----:B------:R0:W-:Y:S01]  /*2420*/  @P2 STS [R37+0xc00], R34 ;  /* 0x000c002225002388 */ /* 0x0001e20000000800 */
[----:B------:R-:W-:Y:S06]  /*2430*/  BAR.SYNC.DEFER_BLOCKING 0x0 ;  /* 0x0000000000007b1d */ /* 0x000fec0000010000 */
[----:B------:R0:W2:Y:S01]  /*2440*/  LDS R9, [R3+UR12+0xc00] ;  /* 0x000c000c03097984 */ /* 0x0000a20008000800 */
[----:B------:R-:W3:Y:S02]  /*2450*/  SYNCS.PHASECHK.TRANS64.TRYWAIT P3, [UR29], R29 ;  /* 0x0000001dff0075a7 */ /* 0x000ee4000806111d */
[----:B0-23--:R-:W-:Y:S05]  /*2460*/  @!P3 BRA `(.L_x_18) ;  /* 0x000000100008b947 */ /* 0x00dfea0003800000 */
.L_x_26:
[----:B------:R-:W-:-:S05]  /*2470*/  IMAD.WIDE R4, R23, 0x2, R16 ;  /* 0x0000000217047825 */ /* 0x000fca00078e0210 */
[----:B------:R0:W2:Y:S02]  /*2480*/  LDG.E.U16 R29, desc[UR22][R4.64] ;  /* 0x00000016041d7981 */ /* 0x0000a4000c1e1500 */
[----:B0-----:R-:W-:-:S05]  /*2490*/  IMAD.WIDE R4, R23, 0x2, R18 ;  /* 0x0000000217047825 */ /* 0x001fca00078e0212 */
[----:B------:R0:W3:Y:S01]  /*24a0*/  LDG.E.U16 R34, desc[UR22][R4.64] ;  /* 0x0000001604227981 */ /* 0x0000e2000c1e1500 */
[----:B------:R-:W-:Y:S01]  /*24b0*/  F2FP.F16.F32.PACK_AB R7, R11, R7 ;  /* 0x000000070b07723e */ /* 0x000fe200000000ff */
[----:B------:R-:W-:Y:S01]  /*24c0*/  ULEA UR29, UR27, UR12, 0x3 ;  /* 0x0000000c1b1d7291 */ /* 0x000fe2000f8e18ff */
[----:B------:R-:W-:-:S03]  /*24d0*/  UMOV UR32, UR6 ;  /* 0x0000000600207c82 */ /* 0x000fc60008000000 */
[----:B------:R-:W-:Y:S01]  /*24e0*/  UIADD3 UR29, UPT, UPT, UR29, 0x1400, URZ ;  /* 0x000014001d1d7890 */ /* 0x000fe2000fffe0ff */
[----:B0-----:R-:W-:Y:S01]  /*24f0*/  F2FP.F16.F32.PACK_AB R4, R6, R10 ;  /* 0x0000000a0604723e */ /* 0x001fe200000000ff */
[----:B------:R-:W-:Y:S01]  /*2500*/  FADD R10, -R8, R27 ;  /* 0x0000001b080a7221 */ /* 0x000fe20000000100 */
[----:B------:R-:W-:Y:S02]  /*2510*/  F2FP.F16.F32.PACK_AB R5, R33, R32 ;  /* 0x000000202105723e */ /* 0x000fe400000000ff */
[----:B------:R-:W-:Y:S01]  /*2520*/  F2FP.F16.F32.PACK_AB R6, R30, R31 ;  /* 0x0000001f1e06723e */ /* 0x000fe200000000ff */
[----:B------:R-:W-:-:S03]  /*2530*/  FMUL R10, R10, 1.4426950216293334961 ;  /* 0x3fb8aa3b0a0a7820 */ /* 0x000fc60000400000 */
[----:B------:R-:W-:Y:S01]  /*2540*/  STTM.16dp32bit_t0_t15.x4 tmem[UR13+0x10], R4 ;  /* 0x00001004000079ed */ /* 0x000fe2000890000d */
[----:B------:R-:W-:Y:S02]  /*2550*/  STTM.16dp32bit_t16_t31.x4 tmem[UR13+0x14], R4 ;  /* 0x00001404000079ed */ /* 0x000fe4000892000d */
[----:B------:R-:W0:Y:S01]  /*2560*/  MUFU.EX2 R10, R10 ;  /* 0x0000000a000a7308 */ /* 0x000e220000000800 */
[----:B--2---:R2:W-:Y:S04]  /*2570*/  STS.U16 [R0+UR12+0x1000], R29 ;  /* 0x0010001d00007988 */ /* 0x0045e8000800040c */
[----:B---3--:R2:W-:Y:S01]  /*2580*/  STS.U16 [R0+UR12+0x1200], R34 ;  /* 0x0012002200007988 */ /* 0x0085e2000800040c */
[----:B------:R-:W3:Y:S02]  /*2590*/  FENCE.VIEW.ASYNC.T ;  /* 0x00000000000073c6 */ /* 0x000ee40000000200 */
[----:B---3--:R-:W-:Y:S06]  /*25a0*/  BAR.SYNC.DEFER_BLOCKING 0x0 ;  /* 0x0000000000007b1d */ /* 0x008fec0000010000 */
[----:B------:R-:W-:Y:S01]  /*25b0*/  LDTM.16dp32bit_t0_t15.x4 R4, tmem[UR13] ;  /* 0x0000000d000479ee */ /* 0x000fe20008900000 */
[----:B------:R-:W0:Y:S01]  /*25c0*/  LDTM.16dp32bit_t16_t31.x4 R4, tmem[UR13+0x4] ;  /* 0x0000040d000479ee */ /* 0x000e220008920000 */
[----:B------:R-:W-:Y:S01]  /*25d0*/  NOP ;  /* 0x0000000000007918 */ /* 0x000fe20000000000 */
[C---:B0-----:R-:W-:Y:S01]  /*25e0*/  FMUL R4, R10.reuse, R4 ;  /* 0x000000040a047220 */ /* 0x041fe20000400000 */
[C---:B------:R-:W-:Y:S01]  /*25f0*/  FMUL R5, R10.reuse, R5 ;  /* 0x000000050a057220 */ /* 0x040fe20000400000 */
[C---:B------:R-:W-:Y:S01]  /*2600*/  FMUL R6, R10.reuse, R6 ;  /* 0x000000060a067220 */ /* 0x040fe20000400000 */
[----:B------:R-:W-:-:S04]  /*2610*/  FMUL R7, R10, R7 ;  /* 0x000000070a077220 */ /* 0x000fc80000400000 */
[----:B------:R2:W-:Y:S01]  /*2620*/  STTM.16dp32bit_t0_t15.x4 tmem[UR13], R4 ;  /* 0x00000004000079ed */ /* 0x0005e2000890000d */
[----:B------:R2:W-:Y:S01]  /*2630*/  STTM.16dp32bit_t16_t31.x4 tmem[UR13+0x4], R4 ;  /* 0x00000404000079ed */ /* 0x0005e2000892000d */
[----:B------:R-:W0:Y:S02]  /*2640*/  FENCE.VIEW.ASYNC.T ;  /* 0x00000000000073c6 */ /* 0x000e240000000200 */
[----:B0-----:R-:W-:Y:S06]  /*2650*/  BAR.SYNC.DEFER_BLOCKING 0x0 ;  /* 0x0000000000007b1d */ /* 0x001fec0000010000 */
[----:B------:R0:W-:Y:S06]  /*2660*/  MEMBAR.ALL.CTA ;  /* 0x0000000000007992 */ /* 0x0001ec0000008000 */
[----:B0-----:R-:W0:Y:S02]  /*2670*/  FENCE.VIEW.ASYNC.S ;  /* 0x00000000000073c6 */ /* 0x001e240000000000 */
[----:B0-----:R-:W-:Y:S06]  /*2680*/  BAR.SYNC.DEFER_BLOCKING 0x0 ;  /* 0x0000000000007b1d */ /* 0x001fec0000010000 */
[----:B------:R-:W-:Y:S05]  /*2690*/  BRA.U UP3, `(.L_x_19) ;  /* 0x0000000103387547 */ /* 0x000fea000b800000 */
[----:B-1----:R-:W-:Y:S01]  /*26a0*/  UIADD3 UR36, UPT, UPT, UR10, 0x18, URZ ;  /* 0x000000180a247890 */ /* 0x002fe2000fffe0ff */
[----:B------:R-:W-:Y:S01]  /*26b0*/  UMOV UR18, UR4 ;  /* 0x0000000400127c82 */ /* 0x000fe20008000000 */
[----:B------:R-:W-:Y:S01]  /*26c0*/  UMOV UR19, 0x80004020 ;  /* 0x8000402000137882 */ /* 0x000fe20000000000 */
[----:B------:R-:W-:Y:S01]  /*26d0*/  UMOV UR20, 0x0 ;  /* 0x0000000000147882 */ /* 0x000fe20000000000 */
[----:B------:R-:W-:Y:S01]  /*26e0*/  UMOV UR21, 0x4040010 ;  /* 0x0404001000157882 */ /* 0x000fe20000000000 */
[----:B------:R-:W-:Y:S01]  /*26f0*/  UMOV UR8, UR29 ;  /* 0x0000001d00087c82 */ /* 0x000fe20008000000 */
[----:B------:R-:W-:Y:S01]  /*2700*/  UMOV UR9, URZ ;  /* 0x000000ff00097c82 */ /* 0x000fe20008000000 */
[----:B------:R-:W-:Y:S01]  /*2710*/  UMOV UR40, 0x0 ;  /* 0x0000000000287882 */ /* 0x000fe20000000000 */
[----:B------:R-:W-:Y:S01]  /*2720*/  UMOV UR41, 0x4040010 ;  /* 0x0404001000297882 */ /* 0x000fe20000000000 */
[----:B------:R0:W-:Y:S01]  /*2730*/  UTCHMMA tmem[UR15], gdesc[UR18], tmem[UR10], tmem[UR20], idesc[UR21], UPT ;  /* 0x00ff14120f0079ea */ /* 0x0001e2000b80000a */
[----:B------:R-:W-:Y:S01]  /*2740*/  UMOV UR8, UR8 ;  /* 0x0000000800087c82 */ /* 0x000fe20008000000 */
[----:B------:R0:W-:Y:S01]  /*2750*/  UTCHMMA tmem[UR36], gdesc[UR16], tmem[UR10], tmem[UR40], idesc[UR41], UPT ;  /* 0x00ff2810240079ea */ /* 0x0001e2000b80000a */
[----:B------:R0:W-:Y:S01]  /*2760*/  UTCBAR [UR8], URZ ;  /* 0x000000ff080073e9 */ /* 0x0001e200080000ff */
[----:B------:R-:W-:-:S02]  /*2770*/  NOP ;  /* 0x0000000000007918 */ /* 0x000fc40000000000 */
.L_x_19:
[----:B------:R-:W-:Y:S01]  /*2780*/  UIADD3 UR34, UP0, UPT, UR34, 0x20, URZ ;  /* 0x0000002022227890 */ /* 0x000fe2000ff1e0ff */
[----:B------:R-:W-:Y:S01]  /*2790*/  FFMA R22, R10, R22, R9 ;  /* 0x000000160a167223 */ /* 0x000fe20000000009 */
[----:B------:R-:W-:Y:S01]  /*27a0*/  UIADD3 UR27, UPT, UPT, UR27, 0x1, URZ ;  /* 0x000000011b1b7890 */ /* 0x000fe2000fffe0ff */
[----:B------:R-:W-:Y:S01]  /*27b0*/  VIADD R23, R23, UR25 ;  /* 0x0000001917177c36 */ /* 0x000fe20008000000 */
[----:B------:R-:W-:Y:S01]  /*27c0*/  UIADD3.X UR35, UPT, UPT, URZ, UR35, URZ, UP0, !UPT ;  /* 0x00000023ff237290 */ /* 0x000fe200087fe4ff */
[----:B--2---:R-:W-:Y:S01]  /*27d0*/  IMAD.U32 R29, RZ, RZ, UR32 ;  /* 0x00000020ff1d7e24 */ /* 0x004fe2000f8e00ff */
[----:B------:R-:W-:Y:S01]  /*27e0*/  UISETP.GE.U32.AND UP0, UPT, UR34, UR11, UPT ;  /* 0x0000000b2200728c */ /* 0x000fe2000bf06070 */
[----:B------:R-:W-:Y:S01]  /*27f0*/  IMAD.MOV.U32 R27, RZ, RZ, R8 ;  /* 0x000000ffff1b7224 */ /* 0x000fe200078e0008 */
[----:B------:R-:W-:Y:S02]  /*2800*/  UISETP.GT.AND UP4, UPT, UR27, 0x1, UPT ;  /* 0x000000011b00788c */ /* 0x000fe4000bf84270 */
[----:B------:R-:W-:-:S02]  /*2810*/  UISETP.GE.U32.AND.EX UP0, UPT, UR35, URZ, UPT, UP0 ;  /* 0x000000ff2300728c */ /* 0x000fc4000bf06100 */
[----:B01----:R-:W-:Y:S02]  /*2820*/  USEL UR8, URZ, 0x1, !UP4 ;  /* 0x00000001ff087887 */ /* 0x003fe4000e000000 */
[----:B------:R-:W-:Y:S02]  /*2830*/  UIADD3 UR28, UPT, UPT, UR26, UR28, URZ ;  /* 0x0000001c1a1c7290 */ /* 0x000fe4000fffe0ff */
[----:B------:R-:W-:Y:S02]  /*2840*/  USEL UR27, UR27, URZ, !UP4 ;  /* 0x000000ff1b1b7287 */ /* 0x000fe4000e000000 */
[----:B------:R-:W-:Y:S01]  /*2850*/  ULOP3.LUT UR6, UR6, UR8, URZ, 0x3c, !UPT ;  /* 0x0000000806067292 */ /* 0x000fe2000f8e3cff */
[----:B------:R-:W-:Y:S11]  /*2860*/  BRA.U !UP0, `(.L_x_20) ;  /* 0xfffffff108807547 */ /* 0x000ff6000b83ffff */
[----:B------:R-:W-:Y:S01]  /*2870*/  UISETP.GE.AND UP0, UPT, UR30, 0x1, UPT ;  /* 0x000000011e00788c */ /* 0x000fe2000bf06270 */
[----:B------:R-:W-:-:S08]  /*2880*/  IMAD.MOV.U32 R27, RZ, RZ, R8 ;  /* 0x000000ffff1b7224 */ /* 0x000fd000078e0008 */
[----:B------:R-:W-:Y:S05]  /*2890*/  BRA.U !UP0, `(.L_x_15) ;  /* 0x0000000108147547 */ /* 0x000fea000b800000 */
[----:B------:R-:W-:-:S06]  /*28a0*/  USHF.L.U32 UR4, UR32, 0x1f, URZ ;  /* 0x0000001f20047899 */ /* 0x000fcc00080006ff */
[----:B------:R-:W-:-:S04]  /*28b0*/  IMAD.U32 R0, RZ, RZ, UR4 ;  /* 0x00000004ff007e24 */ /* 0x000fc8000f8e00ff */
[----:B------:R-:W0:Y:S02]  /*28c0*/  SYNCS.PHASECHK.TRANS64.TRYWAIT P0, [UR29], R0 ;  /* 0x00000000ff0075a7 */ /* 0x000e24000800111d */
[----:B0-----:R-:W-:Y:S05]  /*28d0*/  @!P0 BRA `(.L_x_21) ;  /* 0x0000000800f88947 */ /* 0x001fea0003800000 */
.L_x_27:
[----:B------:R-:W-:-:S07]  /*28e0*/  IMAD.MOV.U32 R27, RZ, RZ, R8 ;  /* 0x000000ffff1b7224 */ /* 0x000fce00078e0008 */
.L_x_15:
[----:B------:R-:W2:Y:S01]  /*28f0*/  S2R R21, SR_TID.X ;  /* 0x0000000000157919 */ /* 0x000ea20000002100 */
[C---:B------:R-:W-:Y:S01]  /*2900*/  FSETP.GT.AND P0, PT, |R22|.reuse, 8.50705917302346158658e+37, PT ;  /* 0x7e8000001600780b */ /* 0x040fe20003f04200 */
[C---:B------:R-:W-:Y:S01]  /*2910*/  FMUL R2, R22.reuse, 8388608 ;  /* 0x4b00000016027820 */ /* 0x040fe20000400000 */
[----:B------:R-:W-:Y:S01]  /*2920*/  FSETP.GEU.AND P2, PT, |R22|, 1.175494350822287508e-38, PT ;  /* 0x008000001600780b */ /* 0x000fe20003f4e200 */
[----:B------:R-:W-:Y:S06]  /*2930*/  BAR.SYNC.DEFER_BLOCKING 0x0 ;  /* 0x0000000000007b1d */ /* 0x000fec0000010000 */
[----:B------:R-:W3:Y:S02]  /*2940*/  LDCU.64 UR4, c[0x0][0x3e0] ;  /* 0x00007c00ff0477ac */ /* 0x000ee40008000a00 */
[----:B---3--:R-:W-:Y:S01]  /*2950*/  UIMAD UR4, UR7, UR4, URZ ;  /* 0x00000004070472a4 */ /* 0x008fe2000f8e02ff */
[C---:B--2---:R-:W-:Y:S01]  /*2960*/  LOP3.LUT P3, RZ, R21.reuse, 0xff, RZ, 0xc0, !PT ;  /* 0x000000ff15ff7812 */ /* 0x044fe2000786c0ff */
[C---:B0-----:R-:W-:Y:S01]  /*2970*/  IMAD.SHL.U32 R3, R21.reuse, 0x4, RZ ;  /* 0x0000000415037824 */ /* 0x041fe200078e00ff */
[----:B------:R-:W-:-:S02]  /*2980*/  LOP3.LUT R0, R21, 0x10, RZ, 0xc0, !PT ;  /* 0x0000001015007812 */ /* 0x000fc400078ec0ff */
[----:B------:R-:W-:Y:S02]  /*2990*/  SHF.R.S32.HI R8, RZ, 0x5, R21 ;  /* 0x00000005ff087819 */ /* 0x000fe40000011415 */
[----:B------:R-:W-:Y:S02]  /*29a0*/  ISETP.NE.U32.AND P1, PT, R0, RZ, PT ;  /* 0x000000ff0000720c */ /* 0x000fe40003f25070 */
[----:B------:R-:W-:Y:S02]  /*29b0*/  LOP3.LUT R0, R21, 0x40, RZ, 0xc0, !PT ;  /* 0x0000004015007812 */ /* 0x000fe400078ec0ff */
[----:B------:R-:W-:Y:S02]  /*29c0*/  SEL R9, RZ, 0x440, !P1 ;  /* 0x00000440ff097807 */ /* 0x000fe40004800000 */
[----:B------:R-:W-:Y:S01]  /*29d0*/  FSETP.GEU.AND P1, PT, R22, 1.175494350822287508e-38, PT ;  /* 0x008000001600780b */ /* 0x000fe20003f2e000 */
[----:B------:R-:W0:Y:S02]  /*29e0*/  @!P3 SYNCS.CCTL.IV [UR12+0x1400] ;  /* 0x00140000ff00b9b1 */ /* 0x000e24000800000c */
[----:B0-----:R-:W-:Y:S01]  /*29f0*/  BAR.SYNC.DEFER_BLOCKING 0x0 ;  /* 0x0000000000007b1d */ /* 0x001fe20000010000 */
[----:B------:R-:W-:-:S02]  /*2a00*/  LEA.HI R10, R0, R9, RZ, 0x1b ;  /* 0x00000009000a7211 */ /* 0x000fc400078fd8ff */
[----:B------:R-:W-:Y:S02]  /*2a10*/  LEA R9, R0, UR12, 0x1 ;  /* 0x0000000c00097c11 */ /* 0x000fe4000f8e08ff */
[----:B------:R-:W-:Y:S01]  /*2a20*/  FSEL R0, R2, R22, !P1 ;  /* 0x0000001602007208 */ /* 0x000fe20004800000 */
[----:B------:R-:W-:Y:S01]  /*2a30*/  @P0 FMUL R22, R22, 0.25 ;  /* 0x3e80000016160820 */ /* 0x000fe20000400000 */
[----:B------:R-:W-:Y:S01]  /*2a40*/  LOP3.LUT R15, R21, 0x80, RZ, 0xc0, !PT ;  /* 0x00000080150f7812 */ /* 0x000fe200078ec0ff */
[----:B-1----:R-:W-:Y:S01]  /*2a50*/  LDTM.16dp32bit_t0_t15.x4 R4, tmem[UR13] ;  /* 0x0000000d000479ee */ /* 0x002fe20008900000 */
[----:B------:R-:W0:Y:S01]  /*2a60*/  LDTM.16dp32bit_t16_t31.x4 R4, tmem[UR13+0x4] ;  /* 0x0000040d000479ee */ /* 0x000e220008920000 */
[----:B------:R-:W-:Y:S01]  /*2a70*/  SGXT R8, R8, 0x1 ;  /* 0x000000010808781a */ /* 0x000fe20000000200 */
[----:B------:R-:W-:Y:S01]  /*2a80*/  @!P2 FMUL R22, R22, 16777216 ;  /* 0x4b8000001616a820 */ /* 0x000fe20000400000 */
[----:B------:R-:W-:Y:S01]  /*2a90*/  VIADD R2, R0, 0xc0cafb0d ;  /* 0xc0cafb0d00027836 */ /* 0x000fe20000000000 */
[----:B------:R-:W-:Y:S01]  /*2aa0*/  LOP3.LUT R12, R3, 0xbc, RZ, 0xc0, !PT ;  /* 0x000000bc030c7812 */ /* 0x000fe200078ec0ff */
[----:B------:R-:W-:Y:S01]  /*2ab0*/  IMAD R15, R15, 0x2, R10 ;  /* 0x000000020f0f7824 */ /* 0x000fe200078e020a */
[----:B------:R-:W-:Y:S01]  /*2ac0*/  LOP3.LUT R8, R8, 0x440, RZ, 0xc0, !PT ;  /* 0x0000044008087812 */ /* 0x000fe200078ec0ff */
[----:B------:R-:W1:Y:S01]  /*2ad0*/  MUFU.RCP R10, R22 ;  /* 0x00000016000a7308 */ /* 0x000e620000001000 */
[----:B------:R-:W-:Y:S01]  /*2ae0*/  SHF.R.U32.HI R20, RZ, 0x6, R21 ;  /* 0x00000006ff147819 */ /* 0x000fe20000011615 */
[----:B------:R-:W-:Y:S01]  /*2af0*/  IMAD.IADD R14, R12, 0x1, R15 ;  /* 0x000000010c0e7824 */ /* 0x000fe200078e020f */
[----:B------:R-:W-:Y:S01]  /*2b00*/  LOP3.LUT R8, R8, 0x27c, R3, 0x78, !PT ;  /* 0x0000027c08087812 */ /* 0x000fe200078e7803 */
[----:B------:R-:W-:Y:S01]  /*2b10*/  IMAD.SHL.U32 R15, R21, 0x10, RZ ;  /* 0x00000010150f7824 */ /* 0x000fe200078e00ff */
[----:B------:R-:W-:Y:S01]  /*2b20*/  LOP3.LUT R3, R2, 0xff800000, RZ, 0xc0, !PT ;  /* 0xff80000002037812 */ /* 0x000fe200078ec0ff */
[----:B------:R-:W-:Y:S01]  /*2b30*/  IMAD R12, R28, UR5, RZ ;  /* 0x000000051c0c7c24 */ /* 0x000fe2000f8e02ff */
[----:B------:R-:W-:Y:S01]  /*2b40*/  FSEL R2, RZ, -23, P1 ;  /* 0xc1b80000ff027808 */ /* 0x000fe20000800000 */
[----:B------:R-:W-:Y:S01]  /*2b50*/  IMAD.IADD R13, R8, 0x1, R9 ;  /* 0x00000001080d7824 */ /* 0x000fe200078e0209 */
[----:B------:R-:W2:Y:S01]  /*2b60*/  @!P3 SYNCS.CCTL.IV [UR12+0x1408] ;  /* 0x00140800ff00b9b1 */ /* 0x000ea2000800000c */
[----:B------:R-:W-:Y:S01]  /*2b70*/  IMAD.IADD R8, R0, 0x1, -R3 ;  /* 0x0000000100087824 */ /* 0x000fe200078e0a03 */
[----:B------:R-:W-:Y:S01]  /*2b80*/  NOP ;  /* 0x0000000000007918 */ /* 0x000fe20000000000 */
[----:B------:R-:W-:Y:S01]  /*2b90*/  IMAD.MOV.U32 R9, RZ, RZ, 0x3dc6b27f ;  /* 0x3dc6b27fff097424 */ /* 0x000fe200078e00ff */
[----:B------:R-:W-:Y:S01]  /*2ba0*/  I2FP.F32.S32 R3, R3 ;  /* 0x0000000300037245 */ /* 0x000fe20000201400 */
[----:B------:R-:W-:Y:S01]  /*2bb0*/  FADD R8, R8, -1 ;  /* 0xbf80000008087421 */ /* 0x000fe20000000000 */
[----:B------:R-:W-:Y:S01]  /*2bc0*/  LOP3.LUT R16, R14, 0x40, RZ, 0x3c, !PT ;  /* 0x000000400e107812 */ /* 0x000fe200078e3cff */
[----:B------:R-:W-:Y:S01]  /*2bd0*/  USHF.L.U32 UR5, UR4, 0x1, URZ ;  /* 0x0000000104057899 */ /* 0x000fe200080006ff */
[----:B0-----:R-:W-:Y:S01]  /*2be0*/  @P0 FMUL R4, R4, 0.25 ;  /* 0x3e80000004040820 */ /* 0x001fe20000400000 */
[----:B------:R-:W-:Y:S01]  /*2bf0*/  @P0 FMUL R5, R5, 0.25 ;  /* 0x3e80000005050820 */ /* 0x000fe20000400000 */
[----:B------:R-:W-:Y:S01]  /*2c00*/  @P0 FMUL R6, R6, 0.25 ;  /* 0x3e80000006060820 */ /* 0x000fe20000400000 */
[----:B------:R-:W-:Y:S01]  /*2c10*/  @P0 FMUL R7, R7, 0.25 ;  /* 0x3e80000007070820 */ /* 0x000fe20000400000 */
[----:B------:R-:W-:Y:S01]  /*2c20*/  @!P2 FMUL R4, R4, 16777216 ;  /* 0x4b8000000404a820 */ /* 0x000fe20000400000 */
[----:B------:R-:W-:Y:S01]  /*2c30*/  @!P2 FMUL R5, R5, 16777216 ;  /* 0x4b8000000505a820 */ /* 0x000fe20000400000 */
[----:B------:R-:W-:Y:S01]  /*2c40*/  @!P2 FMUL R6, R6, 16777216 ;  /* 0x4b8000000606a820 */ /* 0x000fe20000400000 */
[----:B------:R-:W-:Y:S01]  /*2c50*/  @!P2 FMUL R7, R7, 16777216 ;  /* 0x4b8000000707a820 */ /* 0x000fe20000400000 */
[C---:B-1----:R-:W-:Y:S01]  /*2c60*/  FMUL R4, R10.reuse, R4 ;  /* 0x000000040a047220 */ /* 0x042fe20000400000 */
[C---:B------:R-:W-:Y:S01]  /*2c70*/  FMUL R5, R10.reuse, R5 ;  /* 0x000000050a057220 */ /* 0x040fe20000400000 */
[----:B------:R-:W-:Y:S01]  /*2c80*/  FMUL R11, R10, R6 ;  /* 0x000000060a0b7220 */ /* 0x000fe20000400000 */
[----:B------:R-:W-:Y:S01]  /*2c90*/  FFMA.FTZ R9, R8, R9, -0.16845393180847167969 ;  /* 0xbe2c7f3008097423 */ /* 0x000fe20000010009 */
[----:B------:R-:W-:Y:S01]  /*2ca0*/  FMUL R10, R10, R7 ;  /* 0x000000070a0a7220 */ /* 0x000fe20000400000 */
[----:B------:R-:W-:Y:S01]  /*2cb0*/  FFMA.FTZ R6, R3, 1.1920928955078125e-07, R2 ;  /* 0x3400000003067823 */ /* 0x000fe20000010002 */
[----:B------:R-:W-:Y:S01]  /*2cc0*/  F2FP.F16.F32.PACK_AB R4, R5, R4 ;  /* 0x000000040504723e */ /* 0x000fe200000000ff */
[----:B------:R-:W-:Y:S01]  /*2cd0*/  FFMA.FTZ R9, R8, R9, 0.1716887056827545166 ;  /* 0x3e2fcf2a08097423 */ /* 0x000fe20000010009 */
[----:B------:R-:W0:Y:S01]  /*2ce0*/  LDC R7, c[0x0][0x3e8] ;  /* 0x0000fa00ff077b82 */ /* 0x000e220000000800 */
[----:B------:R-:W-:-:S02]  /*2cf0*/  F2FP.F16.F32.PACK_AB R10, R10, R11 ;  /* 0x0000000b0a0a723e */ /* 0x000fc400000000ff */
[C---:B------:R-:W-:Y:S01]  /*2d00*/  FFMA.FTZ R9, R8.reuse, R9, -0.17900948226451873779 ;  /* 0xbe374e4308097423 */ /* 0x040fe20000010009 */
[----:B--2---:R1:W-:Y:S01]  /*2d10*/  STS [R13], R4 ;  /* 0x000000040d007388 */ /* 0x0043e20000000800 */
[----:B------:R-:W-:Y:S02]  /*2d20*/  SHF.R.U32.HI R5, RZ, 0x2, R21 ;  /* 0x00000002ff057819 */ /* 0x000fe40000011615 */
[C---:B------:R-:W-:Y:S01]  /*2d30*/  FFMA.FTZ R9, R8.reuse, R9, 0.20512372255325317383 ;  /* 0x3e520bf408097423 */ /* 0x040fe20000010009 */
[----:B------:R2:W-:Y:S01]  /*2d40*/  STS [R13+0x100], R10 ;  /* 0x0001000a0d007388 */ /* 0x0005e20000000800 */
[----:B------:R-:W3:Y:S08]  /*2d50*/  LDC.64 R2, c[0x0][0x398] ;  /* 0x0000e600ff027b82 */ /* 0x000ef00000000a00 */
[----:B------:R-:W-:Y:S01]  /*2d60*/  BAR.SYNC.DEFER_BLOCKING 0x0 ;  /* 0x0000000000007b1d */ /* 0x000fe20000010000 */
[----:B------:R-:W-:Y:S01]  /*2d70*/  FFMA.FTZ R9, R8, R9, -0.24046532809734344482 ;  /* 0xbe763c8b08097423 */ /* 0x000fe20000010009 */
[----:B-1----:R-:W-:-:S02]  /*2d80*/  LOP3.LUT R4, R5, 0x38, RZ, 0xc0, !PT ;  /* 0x0000003805047812 */ /* 0x002fc400078ec0ff */
[----:B------:R-:W-:Y:S01]  /*2d90*/  ISETP.GE.U32.AND P0, PT, R0, 0x7f800000, PT ;  /* 0x7f8000000000780c */ /* 0x000fe20003f06070 */
[----:B------:R-:W-:Y:S01]  /*2da0*/  FFMA.FTZ R9, R8, R9, 0.28857114911079406738 ;  /* 0x3e93bf9908097423 */ /* 0x000fe20000010009 */
[----:B------:R-:W-:Y:S02]  /*2db0*/  LOP3.LUT R4, R4, 0x1f, R21, 0xf8, !PT ;  /* 0x0000001f04047812 */ /* 0x000fe400078ef815 */
[----:B------:R-:W-:Y:S01]  /*2dc0*/  SGXT.U32 R20, R20, 0x2 ;  /* 0x000000021414781a */ /* 0x000fe20000000000 */
[----:B------:R-:W-:Y:S01]  /*2dd0*/  FFMA.FTZ R9, R8, R9, -0.36067417263984680176 ;  /* 0xbeb8aa4908097423 */ /* 0x000fe20000010009 */
[----:B------:R-:W-:Y:S01]  /*2de0*/  LOP3.LUT R17, R15, 0x30, RZ, 0xc0, !PT ;  /* 0x000000300f117812 */ /* 0x000fe200078ec0ff */
[----:B------:R-:W-:Y:S01]  /*2df0*/  IMAD.SHL.U32 R18, R4, 0x8, RZ ;  /* 0x0000000804127824 */ /* 0x000fe200078e00ff */
[----:B------:R-:W-:Y:S01]  /*2e00*/  FSETP.NEU.AND P1, PT, R0, RZ, PT ;  /* 0x000000ff0000720b */ /* 0x000fe20003f2d000 */
[----:B------:R-:W-:Y:S01]  /*2e10*/  FFMA.FTZ R9, R8, R9, 0.48089820146560668945 ;  /* 0x3ef6384a08097423 */ /* 0x000fe20000010009 */
[----:B------:R-:W-:-:S02]  /*2e20*/  IMAD.SHL.U32 R15, R12, 0x2, RZ ;  /* 0x000000020c0f7824 */ /* 0x000fc400078e00ff */
[----:B------:R-:W-:Y:S01]  /*2e30*/  LOP3.LUT R18, R18, 0xc0, RZ, 0xc0, !PT ;  /* 0x000000c012127812 */ /* 0x000fe200078ec0ff */
[----:B------:R-:W-:Y:S01]  /*2e40*/  FFMA.FTZ R11, R8, R9, -0.72134751081466674805 ;  /* 0xbf38aa3b080b7423 */ /* 0x000fe20000010009 */
[----:B------:R-:W-:-:S04]  /*2e50*/  IMAD.HI R12, R12, 0x2, RZ ;  /* 0x000000020c0c7827 */ /* 0x000fc800078e02ff */
[C---:B--2---:R-:W-:Y:S01]  /*2e60*/  FMUL R13, R8.reuse, R11 ;  /* 0x0000000b080d7220 */ /* 0x044fe20000400000 */
[----:B---3--:R-:W-:Y:S01]  /*2e70*/  IADD3 R15, P2, P3, R15, UR5, R2 ;  /* 0x000000050f0f7c10 */ /* 0x008fe2000fb5e002 */
[----:B------:R-:W-:Y:S01]  /*2e80*/  UIMAD.WIDE UR4, UR4, 0x2, URZ ;  /* 0x00000002040478a5 */ /* 0x000fe2000f8e02ff */
[----:B------:R-:W1:Y:S01]  /*2e90*/  LDS.U16 R5, [R14+UR12] ;  /* 0x0000000c0e057984 */ /* 0x000e620008000400 */
[----:B------:R-:W-:Y:S01]  /*2ea0*/  FMUL R13, R8, R13 ;  /* 0x0000000d080d7220 */ /* 0x000fe20000400000 */
[----:B------:R-:W-:Y:S02]  /*2eb0*/  IMAD.SHL.U32 R4, R4, 0x10, RZ ;  /* 0x0000001004047824 */ /* 0x000fe400078e00ff */
[----:B------:R-:W2:Y:S01]  /*2ec0*/  LDS.U16 R9, [R16+UR12] ;  /* 0x0000000c10097984 */ /* 0x000ea20008000400 */
[----:B------:R-:W-:Y:S01]  /*2ed0*/  FFMA.FTZ R13, R8, 1.4426950216293334961, R13 ;  /* 0x3fb8aa3b080d7823 */ /* 0x000fe2000001000d */
[----:B------:R-:W-:Y:S02]  /*2ee0*/  IADD3 R8, PT, PT, R18, UR12, R17 ;  /* 0x0000000c12087c10 */ /* 0x000fe4000fffe011 */
[----:B------:R0:W3:Y:S01]  /*2ef0*/  LDS.U16 R10, [R14+UR12+0x200] ;  /* 0x0002000c0e0a7984 */ /* 0x0000e20008000400 */
[----:B------:R-:W-:Y:S01]  /*2f00*/  FADD R6, R6, R13 ;  /* 0x0000000d06067221 */ /* 0x000fe20000000000 */
[----:B------:R-:W-:Y:S01]  /*2f10*/  @P0 IMAD.MOV.U32 R13, RZ, RZ, 0x7f800000 ;  /* 0x7f800000ff0d0424 */ /* 0x000fe200078e00ff */
[----:B------:R-:W-:Y:S01]  /*2f20*/  IADD3.X R17, PT, PT, R12, UR5, R3, P2, P3 ;  /* 0x000000050c117c10 */ /* 0x000fe200097e6403 */
[----:B------:R4:W5:Y:S01]  /*2f30*/  LDS.U16 R11, [R16+UR12+0x200] ;  /* 0x0002000c100b7984 */ /* 0x0009620008000400 */
[----:B------:R-:W-:Y:S01]  /*2f40*/  LOP3.LUT R4, R4, 0xf0, RZ, 0xc0, !PT ;  /* 0x000000f004047812 */ /* 0x000fe200078ec0ff */
[----:B------:R-:W-:Y:S01]  /*2f50*/  @P0 FFMA.FTZ R6, R0, R13, +INF ;  /* 0x7f80000000060423 */ /* 0x000fe2000001000d */
[----:B------:R-:W1:Y:S01]  /*2f60*/  LDCU UR4, c[0x0][0x3ec] ;  /* 0x00007d80ff0477ac */ /* 0x000e620008000800 */
[----:B0-----:R-:W-:-:S03]  /*2f70*/  IMAD R14, R20, R7, RZ ;  /* 0x00000007140e7224 */ /* 0x001fc600078e02ff */
[----:B------:R-:W-:Y:S01]  /*2f80*/  FSEL R0, R6, -INF , P1 ;  /* 0xff80000006007808 */ /* 0x000fe20000800000 */
[----:B----4-:R-:W-:Y:S01]  /*2f90*/  IMAD R16, R7, 0x4, R14 ;  /* 0x0000000407107824 */ /* 0x010fe200078e020e */
[----:B------:R-:W-:-:S03]  /*2fa0*/  LEA R2, P0, R14, R15, 0x1 ;  /* 0x0000000f0e027211 */ /* 0x000fc600078008ff */
[C---:B------:R-:W-:Y:S01]  /*2fb0*/  IMAD R18, R7.reuse, 0x4, R16 ;  /* 0x0000000407127824 */ /* 0x040fe200078e0210 */
[----:B------:R-:W-:Y:S01]  /*2fc0*/  LEA R6, P1, R16, R15, 0x1 ;  /* 0x0000000f10067211 */ /* 0x000fe200078208ff */
[----:B------:R-:W-:Y:S01]  /*2fd0*/  FFMA R27, R0, 0.69314718246459960938, R27 ;  /* 0x3f317218001b7823 */ /* 0x000fe2000000001b */
[----:B------:R-:W-:Y:S01]  /*2fe0*/  LEA.HI.X.SX32 R3, R14, R17, 0x1, P0 ;  /* 0x000000110e037211 */ /* 0x000fe200000f0eff */
[----:B------:R-:W-:Y:S01]  /*2ff0*/  IMAD R13, R7, 0x4, R18 ;  /* 0x00000004070d7824 */ /* 0x000fe200078e0212 */
[----:B------:R-:W-:Y:S02]  /*3000*/  LEA R14, P0, R18, R15, 0x1 ;  /* 0x0000000f120e7211 */ /* 0x000fe400078008ff */
[----:B------:R-:W-:Y:S02]  /*3010*/  LEA.HI.X.SX32 R7, R16, R17, 0x1, P1 ;  /* 0x0000001110077211 */ /* 0x000fe400008f0eff */
[----:B------:R-:W-:Y:S01]  /*3020*/  LEA R12, P2, R13, R15, 0x1 ;  /* 0x0000000f0d0c7211 */ /* 0x000fe200078408ff */
[----:B-1----:R-:W-:Y:S01]  /*3030*/  UIMAD UR4, UR7, UR4, URZ ;  /* 0x00000004070472a4 */ /* 0x002fe2000f8e02ff */
[----:B------:R-:W-:-:S02]  /*3040*/  LEA.HI.X.SX32 R15, R18, R17, 0x1, P0 ;  /* 0x00000011120f7211 */ /* 0x000fc400000f0eff */
[----:B------:R-:W-:Y:S01]  /*3050*/  LEA.HI.X.SX32 R13, R13, R17, 0x1, P2 ;  /* 0x000000110d0d7211 */ /* 0x000fe200010f0eff */
[----:B------:R-:W0:Y:S01]  /*3060*/  LDC.64 R18, c[0x0][0x3a0] ;  /* 0x0000e800ff127b82 */ /* 0x000e220000000a00 */
[----:B------:R-:W-:Y:S01]  /*3070*/  LOP3.LUT R0, R21, 0xff, RZ, 0xc0, !PT ;  /* 0x000000ff15007812 */ /* 0x000fe200078ec0ff */
[----:B------:R1:W-:Y:S01]  /*3080*/  STG.E.U16 desc[UR22][R2.64], R5 ;  /* 0x0000000502007986 */ /* 0x0003e2000c101516 */
[----:B------:R-:W-:Y:S02]  /*3090*/  USHF.L.U32 UR6, UR4, 0x2, URZ ;  /* 0x0000000204067899 */ /* 0x000fe400080006ff */
[----:B------:R-:W-:Y:S01]  /*30a0*/  ISETP.GE.U32.AND P0, PT, R0, 0x40, PT ;  /* 0x000000400000780c */ /* 0x000fe20003f06070 */
[----:B--2---:R-:W-:Y:S01]  /*30b0*/  STG.E.U16 desc[UR22][R6.64], R9 ;  /* 0x0000000906007986 */ /* 0x004fe2000c101516 */
[----:B------:R-:W-:-:S03]  /*30c0*/  UIMAD.WIDE UR4, UR4, 0x4, URZ ;  /* 0x00000004040478a5 */ /* 0x000fc6000f8e02ff */
[----:B---3--:R-:W-:Y:S04]  /*30d0*/  STG.E.U16 desc[UR22][R14.64], R10 ;  /* 0x0000000a0e007986 */ /* 0x008fe8000c101516 */
[----:B-----5:R-:W-:Y:S01]  /*30e0*/  STG.E.U16 desc[UR22][R12.64], R11 ;  /* 0x0000000b0c007986 */ /* 0x020fe2000c101516 */
[C---:B-1----:R-:W-:Y:S02]  /*30f0*/  IMAD.SHL.U32 R3, R28.reuse, 0x4, RZ ;  /* 0x000000041c037824 */ /* 0x042fe400078e00ff */
[----:B------:R-:W-:Y:S01]  /*3100*/  IMAD.HI R28, R28, 0x4, RZ ;  /* 0x000000041c1c7827 */ /* 0x000fe200078e02ff */
[----:B------:R-:W-:Y:S02]  /*3110*/  BAR.SYNC.DEFER_BLOCKING 0x0 ;  /* 0x0000000000007b1d */ /* 0x000fe40000010000 */
[----:B0-----:R-:W-:-:S04]  /*3120*/  IADD3 R2, P1, P2, R3, UR6, R18 ;  /* 0x0000000603027c10 */ /* 0x001fc8000fa3e012 */
[----:B------:R-:W-:Y:S01]  /*3130*/  IADD3.X R3, PT, PT, R28, UR5, R19, P1, P2 ;  /* 0x000000051c037c10 */ /* 0x000fe20008fe4413 */
[----:B------:R-:W-:Y:S01]  /*3140*/  STSM.16.M88 [R8], R27 ;  /* 0x0000001b08007844 */ /* 0x000fe20000000000 */
[----:B------:R-:W-:Y:S06]  /*3150*/  BAR.SYNC.DEFER_BLOCKING 0x0 ;  /* 0x0000000000007b1d */ /* 0x000fec0000010000 */
[----:B------:R-:W0:Y:S04]  /*3160*/  LDSM.16.M88 R17, [R4+UR12] ;  /* 0x0000000c0411783b */ /* 0x000e280008000000 */
[----:B0-----:R0:W-:Y:S01]  /*3170*/  @!P0 STG.E desc[UR22][R2.64], R17 ;  /* 0x0000001102008986 */ /* 0x0011e2000c101916 */
[----:B------:R-:W-:Y:S06]  /*3180*/  BAR.SYNC.DEFER_BLOCKING 0x0 ;  /* 0x0000000000007b1d */ /* 0x000fec0000010000 */
[----:B------:R-:W-:Y:S05]  /*3190*/  BRA.U UP1, `(.L_x_22) ;  /* 0x00000001019c7547 */ /* 0x000fea000b800000 */
[----:B------:R-:W1:Y:S01]  /*31a0*/  S2UR UR5, SR_CgaCtaId ;  /* 0x00000000000579c3 */ /* 0x000e620000008800 */
[----:B------:R-:W-:Y:S01]  /*31b0*/  NOP ;  /* 0x0000000000007918 */ /* 0x000fe20000000000 */
[----:B------:R-:W-:Y:S01]  /*31c0*/  UMOV UR4, 0x50 ;  /* 0x0000005000047882 */ /* 0x000fe20000000000 */
[----:B------:R-:W-:Y:S02]  /*31d0*/  IMAD.U32 R0, RZ, RZ, UR10 ;  /* 0x0000000aff007e24 */ /* 0x000fe4000f8e00ff */
[----:B0-----:R-:W-:-:S03]  /*31e0*/  IMAD.MOV.U32 R3, RZ, RZ, 0x1 ;  /* 0x00000001ff037424 */ /* 0x001fc600078e00ff */
[----:B------:R-:W-:-:S04]  /*31f0*/  LOP3.LUT R0, R0, 0xffff, RZ, 0xc0, !PT ;  /* 0x0000ffff00007812 */ /* 0x000fc800078ec0ff */
[----:B------:R-:W-:-:S05]  /*3200*/  SHF.R.U32.HI R0, RZ, 0x5, R0 ;  /* 0x00000005ff007819 */ /* 0x000fca0000011600 */
[----:B------:R-:W-:Y:S01]  /*3210*/  VIADD R2, R0, 0x10 ;  /* 0x0000001000027836 */ /* 0x000fe20000000000 */
[----:B------:R-:W-:Y:S01]  /*3220*/  SHF.L.U32 R0, R3, R0, RZ ;  /* 0x0000000003007219 */ /* 0x000fe200000006ff */
[----:B-1----:R-:W-:-:S03]  /*3230*/  ULEA UR6, UR5, UR4, 0x18 ;  /* 0x0000000405067291 */ /* 0x002fc6000f8ec0ff */
[----:B------:R-:W-:-:S04]  /*3240*/  SHF.L.U32 R3, R3, R2, RZ ;  /* 0x0000000203037219 */ /* 0x000fc800000006ff */
[----:B------:R-:W-:Y:S02]  /*3250*/  LOP3.LUT R0, R3, R0, RZ, 0xfc, !PT ;  /* 0x0000000003007212 */ /* 0x000fe400078efcff */
[----:B------:R-:W0:Y:S02]  /*3260*/  LDS R5, [UR6] ;  /* 0x00000006ff057984 */ /* 0x000e240008000800 */
[C---:B------:R-:W-:Y:S02]  /*3270*/  LOP3.LUT R2, R0.reuse, 0xffff, RZ, 0xc0, !PT ;  /* 0x0000ffff00027812 */ /* 0x040fe400078ec0ff */
[----:B0-----:R-:W-:-:S04]  /*3280*/  LOP3.LUT R3, R0, 0xffff, R5, 0x80, !PT ;  /* 0x0000ffff00037812 */ /* 0x001fc800078e8005 */
[----:B------:R-:W-:-:S13]  /*3290*/  ISETP.NE.AND P0, PT, R3, R2, PT ;  /* 0x000000020300720c */ /* 0x000fda0003f05270 */
[----:B------:R-:W-:Y:S05]  /*32a0*/  @P0 BRA `(.L_x_23) ;  /* 0x0000000000500947 */ /* 0x000fea0003800000 */
[----:B------:R-:W-:Y:S02]  /*32b0*/  SHF.R.U32.HI R5, RZ, 0x10, R5 ;  /* 0x00000010ff057819 */ /* 0x000fe40000011605 */
[----:B------:R-:W-:-:S04]  /*32c0*/  SHF.R.U32.HI R2, RZ, 0x10, R0 ;  /* 0x00000010ff027819 */ /* 0x000fc80000011600 */
[----:B------:R-:W-:-:S04]  /*32d0*/  LOP3.LUT R5, R5, R2, RZ, 0xc0, !PT ;  /* 0x0000000205057212 */ /* 0x000fc800078ec0ff */
[----:B------:R-:W-:-:S13]  /*32e0*/  ISETP.NE.AND P0, PT, R5, R2, PT ;  /* 0x000000020500720c */ /* 0x000fda0003f05270 */
[----:B------:R-:W-:Y:S05]  /*32f0*/  @P0 BRA `(.L_x_24) ;  /* 0x0000000000300947 */ /* 0x000fea0003800000 */
[----:B------:R-:W-:Y:S01]  /*3300*/  R2UR UR4, R0 ;  /* 0x00000000000472ca */ /* 0x000fe200000e0000 */
[----:B------:R-:W-:Y:S01]  /*3310*/  VOTEU.ANY UR5, UPT, PT ;  /* 0x0000000000057886 */ /* 0x000fe200038e0100 */
[----:B------:R-:W0:Y:S01]  /*3320*/  S2R R0, SR_LANEID ;  /* 0x0000000000007919 */ /* 0x000e220000000000 */
[----:B------:R-:W-:-:S10]  /*3330*/  UFLO.U32 UR5, UR5 ;  /* 0x00000005000572bd */ /* 0x000fd400080e0000 */
[----:B------:R-:W-:-:S06]  /*3340*/  ULOP3.LUT UR4, URZ, UR4, URZ, 0x33, !UPT ;  /* 0x00000004ff047292 */ /* 0x000fcc000f8e33ff */
[----:B------:R-:W-:-:S04]  /*3350*/  IMAD.U32 R2, RZ, RZ, UR4 ;  /* 0x00000004ff027e24 */ /* 0x000fc8000f8e00ff */
[----:B------:R-:W1:Y:S02]  /*3360*/  REDUX UR7, R2 ;  /* 0x00000000020773c4 */ /* 0x000e640000000000 */
[----:B------:R2:W-:Y:S01]  /*3370*/  UTCATOMSWS.AND URZ, UR4 ;  /* 0x0000000400ff79e3 */ /* 0x0005e20008000000 */
[----:B0-----:R-:W-:Y:S01]  /*3380*/  ISETP.EQ.U32.AND P0, PT, R0, UR5, PT ;  /* 0x0000000500007c0c */ /* 0x001fe2000bf02070 */
[----:B-1----:R-:W-:-:S12]  /*3390*/  IMAD.U32 R0, RZ, RZ, UR7 ;  /* 0x00000007ff007e24 */ /* 0x002fd8000f8e00ff */
[----:B------:R2:W-:Y:S01]  /*33a0*/  @P0 ATOMS.AND RZ, [UR6], R0 ;  /* 0x00000000ffff098c */ /* 0x0005e2000a800006 */
[----:B------:R-:W-:Y:S05]  /*33b0*/  BRA `(.L_x_22) ;  /* 0x0000000000147947 */ /* 0x000fea0003800000 */
.L_x_24:
[----:B------:R-:W-:-:S07]  /*33c0*/  MOV R2, 0x33e0 ;  /* 0x000033e000027802 */ /* 0x000fce0000000f00 */
[----:B------:R-:W-:Y:S05]  /*33d0*/  CALL.REL.NOINC `($__internal_0_$__cuda_sm10x_tcgen05_guardrail_trap_col_being_dealloced_not_returned_by_alloc) ;  /* 0x0000000000447944 */ /* 0x000fea0003c00000 */
[----:B------:R-:W-:Y:S05]  /*33e0*/  BRA `(.L_x_22) ;  /* 0x0000000000087947 */ /* 0x000fea0003800000 */
.L_x_23:
[----:B------:R-:W-:-:S07]  /*33f0*/  MOV R2, 0x3410 ;  /* 0x0000341000027802 */ /* 0x000fce0000000f00 */
[----:B------:R-:W-:Y:S05]  /*3400*/  CALL.REL.NOINC `($__internal_2_$__cuda_sm10x_tcgen05_guardrail_trap_unallocated_columns_being_dealloced) ;  /* 0x0000000000507944 */ /* 0x000fea0003c00000 */
.L_x_22:
[----:B------:R-:W-:Y:S01]  /*3410*/  NOP ;  /* 0x0000000000007918 */ /* 0x000fe20000000000 */
[----:B--2---:R-:W-:Y:S05]  /*3420*/  EXIT ;  /* 0x000000000000794d */ /* 0x004fea0003800000 */
.L_x_8:
[----:B------:R-:W1:Y:S02]  /*3430*/  SYNCS.PHASECHK.TRANS64.TRYWAIT P0, [UR12+0xc00], RZ ;  /* 0x000c00ffff0075a7 */ /* 0x000e64000800110c */
[----:B-1----:R-:W-:Y:S05]  /*3440*/  @!P0 BRA `(.L_x_8) ;  /* 0xfffffffc00f88947 */ /* 0x002fea000383ffff */
[----:B------:R-:W-:Y:S05]  /*3450*/  BRA `(.L_x_7) ;  /* 0xffffffd8000c7947 */ /* 0x000fea000383ffff */
.L_x_17:
[----:B------:R-:W2:Y:S02]  /*3460*/  SYNCS.PHASECHK.TRANS64.TRYWAIT P3, [UR12+0x1410], RZ ;  /* 0x001410ffff0075a7 */ /* 0x000ea4000806110c */
[----:B--2---:R-:W-:Y:S05]  /*3470*/  @!P3 BRA `(.L_x_17) ;  /* 0xfffffffc00f8b947 */ /* 0x004fea000383ffff */
[----:B------:R-:W-:Y:S05]  /*3480*/  BRA `(.L_x_25) ;  /* 0xffffffe800547947 */ /* 0x000fea000383ffff */
.L_x_18:
[----:B------:R-:W0:Y:S02]  /*3490*/  SYNCS.PHASECHK.TRANS64.TRYWAIT P3, [UR29], R29 ;  /* 0x0000001dff0075a7 */ /* 0x000e24000806111d */
[----:B0-----:R-:W-:Y:S05]  /*34a0*/  @!P3 BRA `(.L_x_18) ;  /* 0xfffffffc00f8b947 */ /* 0x001fea000383ffff */
[----:B------:R-:W-:Y:S05]  /*34b0*/  BRA `(.L_x_26) ;  /* 0xffffffec00ec7947 */ /* 0x000fea000383ffff */
.L_x_21:
[----:B------:R-:W0:Y:S02]  /*34c0*/  SYNCS.PHASECHK.TRANS64.TRYWAIT P0, [UR29], R0 ;  /* 0x00000000ff0075a7 */ /* 0x000e24000800111d */
[----:B0-----:R-:W-:Y:S05]  /*34d0*/  @!P0 BRA `(.L_x_21) ;  /* 0xfffffffc00f88947 */ /* 0x001fea000383ffff */
[----:B------:R-:W-:Y:S05]  /*34e0*/  BRA `(.L_x_27) ;  /* 0xfffffff000fc7947 */ /* 0x000fea000383ffff */
        .weak           $__internal_0_$__cuda_sm10x_tcgen05_guardrail_trap_col_being_dealloced_not_returned_by_alloc
        .type           $__internal_0_$__cuda_sm10x_tcgen05_guardrail_trap_col_being_dealloced_not_returned_by_alloc,@function
        .size           $__internal_0_$__cuda_sm10x_tcgen05_guardrail_trap_col_being_dealloced_not_returned_by_alloc,($__internal_1_$__cuda_sm10x_tcgen05_guardrail_trap_phase_invalid_during_alloc - $__internal_0_$__cuda_sm10x_tcgen05_guardrail_trap_col_being_dealloced_not_returned_by_alloc)
$__internal_0_$__cuda_sm10x_tcgen05_guardrail_trap_col_being_dealloced_not_returned_by_alloc:
[----:B------:R-:W-:Y:S05]  /*34f0*/  BPT.TRAP 0x1 ;  /* 0x000000040000795c */ /* 0x000fea0000300000 */
[----:B------:R-:W-:-:S04]  /*3500*/  IMAD.MOV.U32 R3, RZ, RZ, 0x0 ;  /* 0x00000000ff037424 */ /* 0x000fc800078e00ff */
[----:B------:R-:W-:Y:S05]  /*3510*/  RET.REL.NODEC R2 `(attn_fwd) ;  /* 0xffffffc802b87950 */ /* 0x000fea0003c3ffff */
        .weak           $__internal_1_$__cuda_sm10x_tcgen05_guardrail_trap_phase_invalid_during_alloc
        .type           $__internal_1_$__cuda_sm10x_tcgen05_guardrail_trap_phase_invalid_during_alloc,@function
        .size           $__internal_1_$__cuda_sm10x_tcgen05_guardrail_trap_phase_invalid_during_alloc,($__internal_2_$__cuda_sm10x_tcgen05_guardrail_trap_unallocated_columns_being_dealloced - $__internal_1_$__cuda_sm10x_tcgen05_guardrail_trap_phase_invalid_during_alloc)
$__internal_1_$__cuda_sm10x_tcgen05_guardrail_trap_phase_invalid_during_alloc:
[----:B------:R-:W-:Y:S05]  /*3520*/  BPT.TRAP 0x1 ;  /* 0x000000040000795c */ /* 0x000fea0000300000 */
[----:B------:R-:W-:-:S04]  /*3530*/  IMAD.MOV.U32 R3, RZ, RZ, 0x0 ;  /* 0x00000000ff037424 */ /* 0x000fc800078e00ff */
[----:B------:R-:W-:Y:S05]  /*3540*/  RET.REL.NODEC R2 `(attn_fwd) ;  /* 0xffffffc802ac7950 */ /* 0x000fea0003c3ffff */
        .weak           $__internal_2_$__cuda_sm10x_tcgen05_guardrail_trap_unallocated_columns_being_dealloced
        .type           $__internal_2_$__cuda_sm10x_tcgen05_guardrail_trap_unallocated_columns_being_dealloced,@function
        .size           $__internal_2_$__cuda_sm10x_tcgen05_guardrail_trap_unallocated_columns_being_dealloced,(.L_x_31 - $__internal_2_$__cuda_sm10x_tcgen05_guardrail_trap_unallocated_columns_being_dealloced)
$__internal_2_$__cuda_sm10x_tcgen05_guardrail_trap_unallocated_columns_being_dealloced:
[----:B------:R-:W-:Y:S05]  /*3550*/  BPT.TRAP 0x1 ;  /* 0x000000040000795c */ /* 0x000fea0000300000 */
[----:B------:R-:W-:-:S04]  /*3560*/  IMAD.MOV.U32 R3, RZ, RZ, 0x0 ;  /* 0x00000000ff037424 */ /* 0x000fc800078e00ff */
[----:B------:R-:W-:Y:S05]  /*3570*/  RET.REL.NODEC R2 `(attn_fwd) ;  /* 0xffffffc802a07950 */ /* 0x000fea0003c3ffff */
.L_x_28:
[----:B------:R-:W-:-:S00]  /*3580*/  BRA `(.L_x_28) ;  /* 0xfffffffc00fc7947 */ /* 0x000fc0000383ffff */
[----:B------:R-:W-:-:S00]  /*3590*/  NOP ;  /* 0x0000000000007918 */ /* 0x000fc00000000000 */
        /* <DEDUP_REMOVED lines=14> */
.L_x_31:


//--------------------- .nv.global.init           --------------------------
	.section	.nv.global.init,"aw",@progbits
.nv.global.init:
	.type		_$_str,@object
	.size		_$_str,(.L_3 - _$_str)
_$_str:
        /*0000*/ 	.byte	0x5f, 0x5f, 0x43, 0x55, 0x44, 0x41, 0x5f, 0x46, 0x54, 0x5a, 0x00
.L_3:


//--------------------- .nv.shared.attn_fwd       --------------------------
	.section	.nv.shared.attn_fwd,"aw",@nobits
	.sectionflags	@""
	.align	16
	.zero		1024


//--------------------- .nv.shared.reserved.0     --------------------------
	.section	.nv.shared.reserved.0,"aw",@nobits
	.align	8
	.weak		__nv_reservedSMEM_offset_0_alias
	.size		__nv_reservedSMEM_offset_0_alias, 0, 64
	.other		__nv_reservedSMEM_offset_0_alias,@"STO_CUDA_RESERVED_SHARED STV_DEFAULT"
__nv_reservedSMEM_offset_0_alias:
	.zero		0
.nv.shared.reserved.0:
	.zero		64
	.weak		__nv_reservedSMEM_allocation_phase
	.type		__nv_reservedSMEM_allocation_phase,@object
	.size		__nv_reservedSMEM_allocation_phase,(.L_0 - __nv_reservedSMEM_allocation_phase)
__nv_reservedSMEM_allocation_phase:
	.zero		1
.L_0:
	.zero		7
	.weak		__nv_reservedSMEM_devtool_atexit_pc
	.type		__nv_reservedSMEM_devtool_atexit_pc,@object
	.size		__nv_reservedSMEM_devtool_atexit_pc,(__nv_reservedSMEM_allocation_mask - __nv_reservedSMEM_devtool_atexit_pc)
__nv_reservedSMEM_devtool_atexit_pc:
	.zero		8
	.weak		__nv_reservedSMEM_allocation_mask
	.type		__nv_reservedSMEM_allocation_mask,@object
	.size		__nv_reservedSMEM_allocation_mask,(.L_2 - __nv_reservedSMEM_allocation_mask)
__nv_reservedSMEM_allocation_mask:
	.zero		4
.L_2:


//--------------------- .nv.constant0.attn_fwd    --------------------------
	.section	.nv.constant0.attn_fwd,"a",@progbits
	.sectionflags	@""
	.align	4
.nv.constant0.attn_fwd:
	.zero		1032


//--------------------- SYMBOLS --------------------------

	.type		.nv.reservedSmem.offset0,@object
	.size		.nv.reservedSmem.offset0,0x4
	.type		.nv.reservedSmem.cap,@object
	.size		.nv.reservedSmem.cap,0x4
